//
// Generated by NVIDIA NVVM Compiler
//
// Compiler Build ID: CL-36424714
// Cuda compilation tools, release 13.0, V13.0.88
// Based on NVVM 20.0.0
//

.version 9.0
.target sm_100
.address_size 64

	// .globl	_Z20matrixMultiplyKernelPdS_S_iii
.extern .func __assertfail
(
	.param .b64 __assertfail_param_0,
	.param .b64 __assertfail_param_1,
	.param .b32 __assertfail_param_2,
	.param .b64 __assertfail_param_3,
	.param .b64 __assertfail_param_4
)
;
.global .align 1 .b8 __unnamed_1[71] = {118, 111, 105, 100, 32, 109, 97, 116, 114, 105, 120, 77, 117, 108, 116, 105, 112, 108, 121, 75, 101, 114, 110, 101, 108, 40, 100, 111, 117, 98, 108, 101, 32, 42, 44, 32, 100, 111, 117, 98, 108, 101, 32, 42, 44, 32, 100, 111, 117, 98, 108, 101, 32, 42, 44, 32, 105, 110, 116, 44, 32, 105, 110, 116, 44, 32, 105, 110, 116, 41};
// _ZZ20matrixMultiplyKernelPdS_S_iiiE2As has been demoted
// _ZZ20matrixMultiplyKernelPdS_S_iiiE2Bs has been demoted
.global .align 1 .b8 $str[55] = {110, 117, 109, 84, 104, 114, 101, 97, 100, 115, 32, 61, 61, 32, 40, 99, 69, 108, 101, 109, 101, 110, 116, 115, 80, 101, 114, 66, 108, 111, 99, 107, 32, 47, 32, 99, 69, 108, 101, 109, 101, 110, 116, 115, 80, 101, 114, 84, 104, 114, 101, 97, 100, 41};
.global .align 1 .b8 $str$1[27] = {47, 116, 109, 112, 47, 115, 97, 115, 115, 95, 99, 117, 95, 115, 120, 116, 118, 113, 122, 120, 56, 47, 107, 46, 99, 117};

.visible .entry _Z20matrixMultiplyKernelPdS_S_iii(
	.param .u64 .ptr .align 1 _Z20matrixMultiplyKernelPdS_S_iii_param_0,
	.param .u64 .ptr .align 1 _Z20matrixMultiplyKernelPdS_S_iii_param_1,
	.param .u64 .ptr .align 1 _Z20matrixMultiplyKernelPdS_S_iii_param_2,
	.param .u32 _Z20matrixMultiplyKernelPdS_S_iii_param_3,
	.param .u32 _Z20matrixMultiplyKernelPdS_S_iii_param_4,
	.param .u32 _Z20matrixMultiplyKernelPdS_S_iii_param_5
)
{
	.reg .pred 	%p<221>;
	.reg .b16 	%rs<3>;
	.reg .b32 	%r<655>;
	.reg .b64 	%rd<172>;
	.reg .b64 	%fd<499>;
	// demoted variable
	.shared .align 8 .b8 _ZZ20matrixMultiplyKernelPdS_S_iiiE2As[8192];
	// demoted variable
	.shared .align 8 .b8 _ZZ20matrixMultiplyKernelPdS_S_iiiE2Bs[8192];
	mov.u32 	%r26, %ntid.x;
	setp.eq.s32 	%p1, %r26, 256;
	@%p1 bra 	$L__BB0_2;
	mov.u64 	%rd12, $str;
	cvta.global.u64 	%rd13, %rd12;
	mov.u64 	%rd14, $str$1;
	cvta.global.u64 	%rd15, %rd14;
	mov.u64 	%rd16, __unnamed_1;
	cvta.global.u64 	%rd17, %rd16;
	{ // callseq 0, 0
	.param .b64 param0;
	st.param.b64 	[param0], %rd13;
	.param .b64 param1;
	st.param.b64 	[param1], %rd15;
	.param .b32 param2;
	st.param.b32 	[param2], 88;
	.param .b64 param3;
	st.param.b64 	[param3], %rd17;
	.param .b64 param4;
	st.param.b64 	[param4], 1;
	call.uni 
	__assertfail, 
	(
	param0, 
	param1, 
	param2, 
	param3, 
	param4
	);
	} // callseq 0
$L__BB0_2:
	ld.param.u32 	%r552, [_Z20matrixMultiplyKernelPdS_S_iii_param_4];
	setp.lt.s32 	%p2, %r552, 1;
	mov.f64 	%fd299, 0d0000000000000000;
	mov.f64 	%fd300, %fd299;
	mov.f64 	%fd301, %fd299;
	mov.f64 	%fd302, %fd299;
	mov.f64 	%fd303, %fd299;
	mov.f64 	%fd304, %fd299;
	mov.f64 	%fd305, %fd299;
	mov.f64 	%fd306, %fd299;
	mov.f64 	%fd307, %fd299;
	mov.f64 	%fd308, %fd299;
	mov.f64 	%fd309, %fd299;
	mov.f64 	%fd310, %fd299;
	mov.f64 	%fd311, %fd299;
	mov.f64 	%fd312, %fd299;
	mov.f64 	%fd313, %fd299;
	mov.f64 	%fd314, %fd299;
	mov.f64 	%fd315, %fd299;
	mov.f64 	%fd316, %fd299;
	mov.f64 	%fd317, %fd299;
	mov.f64 	%fd318, %fd299;
	mov.f64 	%fd319, %fd299;
	mov.f64 	%fd320, %fd299;
	mov.f64 	%fd321, %fd299;
	mov.f64 	%fd322, %fd299;
	mov.f64 	%fd323, %fd299;
	mov.f64 	%fd324, %fd299;
	mov.f64 	%fd325, %fd299;
	mov.f64 	%fd326, %fd299;
	mov.f64 	%fd327, %fd299;
	mov.f64 	%fd328, %fd299;
	mov.f64 	%fd329, %fd299;
	mov.f64 	%fd330, %fd299;
	mov.f64 	%fd331, %fd299;
	mov.f64 	%fd332, %fd299;
	mov.f64 	%fd333, %fd299;
	mov.f64 	%fd334, %fd299;
	mov.f64 	%fd335, %fd299;
	mov.f64 	%fd336, %fd299;
	mov.f64 	%fd337, %fd299;
	mov.f64 	%fd338, %fd299;
	mov.f64 	%fd339, %fd299;
	mov.f64 	%fd340, %fd299;
	mov.f64 	%fd341, %fd299;
	mov.f64 	%fd342, %fd299;
	mov.f64 	%fd343, %fd299;
	mov.f64 	%fd344, %fd299;
	mov.f64 	%fd345, %fd299;
	mov.f64 	%fd346, %fd299;
	mov.f64 	%fd347, %fd299;
	mov.f64 	%fd348, %fd299;
	mov.f64 	%fd349, %fd299;
	mov.f64 	%fd350, %fd299;
	mov.f64 	%fd351, %fd299;
	mov.f64 	%fd352, %fd299;
	mov.f64 	%fd353, %fd299;
	mov.f64 	%fd354, %fd299;
	mov.f64 	%fd355, %fd299;
	mov.f64 	%fd356, %fd299;
	mov.f64 	%fd357, %fd299;
	mov.f64 	%fd358, %fd299;
	mov.f64 	%fd359, %fd299;
	mov.f64 	%fd360, %fd299;
	mov.f64 	%fd361, %fd299;
	mov.f64 	%fd362, %fd299;
	@%p2 bra 	$L__BB0_23;
	mov.b32 	%r652, 0;
	mov.f64 	%fd299, 0d0000000000000000;
	mov.u32 	%r28, %tid.x;
	shr.u32 	%r30, %r28, 1;
	mov.u32 	%r31, %ctaid.y;
	shl.b32 	%r32, %r31, 7;
	add.s32 	%r33, %r30, %r32;
	shl.b32 	%r34, %r28, 2;
	and.b32  	%r35, %r34, 4;
	shr.u32 	%r49, %r34, 3;
	add.s32 	%r52, %r49, %r32;
	shl.b32 	%r54, %r28, 5;
	and.b32  	%r55, %r54, 32736;
$L__BB0_4:
	ld.param.u32 	%r553, [_Z20matrixMultiplyKernelPdS_S_iii_param_4];
	ld.param.u32 	%r484, [_Z20matrixMultiplyKernelPdS_S_iii_param_3];
	setp.lt.s32 	%p3, %r33, %r484;
	add.s32 	%r36, %r35, %r652;
	setp.lt.s32 	%p4, %r36, %r553;
	and.pred  	%p5, %p3, %p4;
	mov.f64 	%fd427, 0d0000000000000000;
	@%p5 bra 	$L__BB0_5;
	bra.uni 	$L__BB0_6;
$L__BB0_5:
	ld.param.u32 	%r554, [_Z20matrixMultiplyKernelPdS_S_iii_param_4];
	ld.param.u64 	%rd142, [_Z20matrixMultiplyKernelPdS_S_iii_param_0];
	mad.lo.s32 	%r45, %r33, %r554, %r36;
	cvta.to.global.u64 	%rd18, %rd142;
	mul.wide.u32 	%rd19, %r45, 8;
	add.s64 	%rd20, %rd18, %rd19;
	ld.global.f64 	%fd427, [%rd20];
$L__BB0_6:
	ld.param.u32 	%r555, [_Z20matrixMultiplyKernelPdS_S_iii_param_4];
	ld.param.u32 	%r485, [_Z20matrixMultiplyKernelPdS_S_iii_param_3];
	setp.ge.s32 	%p6, %r52, %r485;
	mov.u32 	%r56, _ZZ20matrixMultiplyKernelPdS_S_iiiE2As;
	add.s32 	%r57, %r56, %r55;
	st.shared.f64 	[%r57], %fd427;
	add.s32 	%r59, %r36, 1;
	setp.ge.s32 	%p7, %r59, %r555;
	mov.f64 	%fd428, 0d0000000000000000;
	or.pred  	%p8, %p6, %p7;
	@%p8 bra 	$L__BB0_8;
	ld.param.u32 	%r556, [_Z20matrixMultiplyKernelPdS_S_iii_param_4];
	ld.param.u64 	%rd143, [_Z20matrixMultiplyKernelPdS_S_iii_param_0];
	mov.u32 	%r60, %tid.x;
	shl.b32 	%r61, %r60, 2;
	shr.u32 	%r62, %r61, 3;
	mov.u32 	%r63, %ctaid.y;
	shl.b32 	%r64, %r63, 7;
	add.s32 	%r65, %r62, %r64;
	and.b32  	%r66, %r61, 4;
	add.s32 	%r67, %r66, %r652;
	mad.lo.s32 	%r68, %r65, %r556, %r67;
	add.s32 	%r69, %r68, 1;
	cvta.to.global.u64 	%rd21, %rd143;
	mul.wide.u32 	%rd22, %r69, 8;
	add.s64 	%rd23, %rd21, %rd22;
	ld.global.f64 	%fd428, [%rd23];
$L__BB0_8:
	ld.param.u32 	%r557, [_Z20matrixMultiplyKernelPdS_S_iii_param_4];
	ld.param.u32 	%r486, [_Z20matrixMultiplyKernelPdS_S_iii_param_3];
	mov.u32 	%r70, %tid.x;
	shl.b32 	%r72, %r70, 2;
	shr.u32 	%r73, %r72, 3;
	mov.u32 	%r74, %ctaid.y;
	shl.b32 	%r75, %r74, 7;
	add.s32 	%r76, %r73, %r75;
	setp.ge.s32 	%p9, %r76, %r486;
	shl.b32 	%r77, %r70, 5;
	or.b32  	%r78, %r77, 8;
	and.b32  	%r79, %r78, 32744;
	mov.u32 	%r80, _ZZ20matrixMultiplyKernelPdS_S_iiiE2As;
	add.s32 	%r81, %r80, %r79;
	st.shared.f64 	[%r81], %fd428;
	and.b32  	%r82, %r72, 4;
	add.s32 	%r83, %r82, %r652;
	add.s32 	%r84, %r83, 2;
	setp.ge.s32 	%p10, %r84, %r557;
	mov.f64 	%fd429, 0d0000000000000000;
	or.pred  	%p11, %p9, %p10;
	@%p11 bra 	$L__BB0_10;
	ld.param.u32 	%r558, [_Z20matrixMultiplyKernelPdS_S_iii_param_4];
	ld.param.u64 	%rd144, [_Z20matrixMultiplyKernelPdS_S_iii_param_0];
	mov.u32 	%r85, %tid.x;
	shl.b32 	%r86, %r85, 2;
	shr.u32 	%r87, %r86, 3;
	mov.u32 	%r88, %ctaid.y;
	shl.b32 	%r89, %r88, 7;
	add.s32 	%r90, %r87, %r89;
	and.b32  	%r91, %r86, 4;
	add.s32 	%r92, %r91, %r652;
	mad.lo.s32 	%r93, %r90, %r558, %r92;
	add.s32 	%r94, %r93, 2;
	cvta.to.global.u64 	%rd24, %rd144;
	mul.wide.u32 	%rd25, %r94, 8;
	add.s64 	%rd26, %rd24, %rd25;
	ld.global.f64 	%fd429, [%rd26];
$L__BB0_10:
	ld.param.u32 	%r559, [_Z20matrixMultiplyKernelPdS_S_iii_param_4];
	ld.param.u32 	%r487, [_Z20matrixMultiplyKernelPdS_S_iii_param_3];
	mov.u32 	%r95, %tid.x;
	shl.b32 	%r97, %r95, 2;
	shr.u32 	%r98, %r97, 3;
	mov.u32 	%r99, %ctaid.y;
	shl.b32 	%r100, %r99, 7;
	add.s32 	%r101, %r98, %r100;
	setp.ge.s32 	%p12, %r101, %r487;
	shl.b32 	%r102, %r95, 5;
	or.b32  	%r103, %r102, 16;
	and.b32  	%r104, %r103, 32752;
	mov.u32 	%r105, _ZZ20matrixMultiplyKernelPdS_S_iiiE2As;
	add.s32 	%r106, %r105, %r104;
	st.shared.f64 	[%r106], %fd429;
	and.b32  	%r107, %r97, 4;
	add.s32 	%r108, %r107, %r652;
	add.s32 	%r109, %r108, 3;
	setp.ge.s32 	%p13, %r109, %r559;
	mov.f64 	%fd430, 0d0000000000000000;
	or.pred  	%p14, %p12, %p13;
	@%p14 bra 	$L__BB0_12;
	ld.param.u32 	%r560, [_Z20matrixMultiplyKernelPdS_S_iii_param_4];
	ld.param.u64 	%rd145, [_Z20matrixMultiplyKernelPdS_S_iii_param_0];
	mov.u32 	%r110, %tid.x;
	shl.b32 	%r111, %r110, 2;
	shr.u32 	%r112, %r111, 3;
	mov.u32 	%r113, %ctaid.y;
	shl.b32 	%r114, %r113, 7;
	add.s32 	%r115, %r112, %r114;
	and.b32  	%r116, %r111, 4;
	add.s32 	%r117, %r116, %r652;
	mad.lo.s32 	%r118, %r115, %r560, %r117;
	add.s32 	%r119, %r118, 3;
	cvta.to.global.u64 	%rd27, %rd145;
	mul.wide.u32 	%rd28, %r119, 8;
	add.s64 	%rd29, %rd27, %rd28;
	ld.global.f64 	%fd430, [%rd29];
$L__BB0_12:
	ld.param.u32 	%r566, [_Z20matrixMultiplyKernelPdS_S_iii_param_5];
	ld.param.u32 	%r561, [_Z20matrixMultiplyKernelPdS_S_iii_param_4];
	mov.u32 	%r120, %tid.x;
	shl.b32 	%r121, %r120, 2;
	and.b32  	%r122, %r121, 124;
	mov.u32 	%r123, %ctaid.x;
	shl.b32 	%r124, %r123, 7;
	or.b32  	%r125, %r122, %r124;
	setp.ge.s32 	%p15, %r125, %r566;
	shl.b32 	%r127, %r120, 5;
	mov.u32 	%r128, _ZZ20matrixMultiplyKernelPdS_S_iiiE2As;
	add.s32 	%r129, %r128, %r127;
	st.shared.f64 	[%r129+24], %fd430;
	shr.u32 	%r130, %r120, 5;
	add.s32 	%r131, %r130, %r652;
	setp.ge.s32 	%p16, %r131, %r561;
	mov.f64 	%fd431, 0d0000000000000000;
	or.pred  	%p17, %p16, %p15;
	@%p17 bra 	$L__BB0_14;
	ld.param.u32 	%r567, [_Z20matrixMultiplyKernelPdS_S_iii_param_5];
	ld.param.u64 	%rd146, [_Z20matrixMultiplyKernelPdS_S_iii_param_1];
	mov.u32 	%r132, %tid.x;
	shr.u32 	%r133, %r132, 5;
	add.s32 	%r134, %r133, %r652;
	shl.b32 	%r135, %r132, 2;
	and.b32  	%r136, %r135, 124;
	mov.u32 	%r137, %ctaid.x;
	shl.b32 	%r138, %r137, 7;
	or.b32  	%r139, %r136, %r138;
	mad.lo.s32 	%r140, %r134, %r567, %r139;
	cvta.to.global.u64 	%rd30, %rd146;
	mul.wide.s32 	%rd31, %r140, 8;
	add.s64 	%rd32, %rd30, %rd31;
	ld.global.f64 	%fd431, [%rd32];
$L__BB0_14:
	ld.param.u32 	%r568, [_Z20matrixMultiplyKernelPdS_S_iii_param_5];
	ld.param.u32 	%r562, [_Z20matrixMultiplyKernelPdS_S_iii_param_4];
	mov.u32 	%r141, %tid.x;
	shl.b32 	%r142, %r141, 2;
	and.b32  	%r143, %r142, 124;
	mov.u32 	%r144, %ctaid.x;
	shl.b32 	%r145, %r144, 7;
	or.b32  	%r146, %r143, %r145;
	add.s32 	%r148, %r146, 1;
	setp.ge.s32 	%p18, %r148, %r568;
	shl.b32 	%r149, %r141, 5;
	mov.u32 	%r150, _ZZ20matrixMultiplyKernelPdS_S_iiiE2Bs;
	add.s32 	%r151, %r150, %r149;
	st.shared.f64 	[%r151], %fd431;
	shr.u32 	%r152, %r142, 7;
	add.s32 	%r153, %r152, %r652;
	setp.ge.s32 	%p19, %r153, %r562;
	mov.f64 	%fd432, 0d0000000000000000;
	or.pred  	%p20, %p19, %p18;
	@%p20 bra 	$L__BB0_16;
	ld.param.u32 	%r569, [_Z20matrixMultiplyKernelPdS_S_iii_param_5];
	ld.param.u64 	%rd147, [_Z20matrixMultiplyKernelPdS_S_iii_param_1];
	mov.u32 	%r154, %tid.x;
	shl.b32 	%r155, %r154, 2;
	shr.u32 	%r156, %r155, 7;
	add.s32 	%r157, %r156, %r652;
	and.b32  	%r158, %r155, 124;
	mov.u32 	%r159, %ctaid.x;
	shl.b32 	%r160, %r159, 7;
	or.b32  	%r161, %r158, %r160;
	mad.lo.s32 	%r162, %r157, %r569, %r161;
	add.s32 	%r163, %r162, 1;
	cvta.to.global.u64 	%rd33, %rd147;
	mul.wide.s32 	%rd34, %r163, 8;
	add.s64 	%rd35, %rd33, %rd34;
	ld.global.f64 	%fd432, [%rd35];
$L__BB0_16:
	ld.param.u32 	%r570, [_Z20matrixMultiplyKernelPdS_S_iii_param_5];
	ld.param.u32 	%r563, [_Z20matrixMultiplyKernelPdS_S_iii_param_4];
	mov.u32 	%r164, %tid.x;
	shl.b32 	%r165, %r164, 2;
	and.b32  	%r166, %r165, 124;
	mov.u32 	%r167, %ctaid.x;
	shl.b32 	%r168, %r167, 7;
	or.b32  	%r169, %r166, %r168;
	add.s32 	%r171, %r169, 2;
	setp.ge.s32 	%p21, %r171, %r570;
	shl.b32 	%r172, %r164, 5;
	mov.u32 	%r173, _ZZ20matrixMultiplyKernelPdS_S_iiiE2Bs;
	add.s32 	%r174, %r173, %r172;
	st.shared.f64 	[%r174+8], %fd432;
	shr.u32 	%r175, %r165, 7;
	add.s32 	%r176, %r175, %r652;
	setp.ge.s32 	%p22, %r176, %r563;
	mov.f64 	%fd433, 0d0000000000000000;
	or.pred  	%p23, %p22, %p21;
	@%p23 bra 	$L__BB0_18;
	ld.param.u32 	%r571, [_Z20matrixMultiplyKernelPdS_S_iii_param_5];
	ld.param.u64 	%rd148, [_Z20matrixMultiplyKernelPdS_S_iii_param_1];
	mov.u32 	%r177, %tid.x;
	shl.b32 	%r178, %r177, 2;
	shr.u32 	%r179, %r178, 7;
	add.s32 	%r180, %r179, %r652;
	and.b32  	%r181, %r178, 124;
	mov.u32 	%r182, %ctaid.x;
	shl.b32 	%r183, %r182, 7;
	or.b32  	%r184, %r181, %r183;
	mad.lo.s32 	%r185, %r180, %r571, %r184;
	add.s32 	%r186, %r185, 2;
	cvta.to.global.u64 	%rd36, %rd148;
	mul.wide.s32 	%rd37, %r186, 8;
	add.s64 	%rd38, %rd36, %rd37;
	ld.global.f64 	%fd433, [%rd38];
$L__BB0_18:
	ld.param.u32 	%r572, [_Z20matrixMultiplyKernelPdS_S_iii_param_5];
	ld.param.u32 	%r564, [_Z20matrixMultiplyKernelPdS_S_iii_param_4];
	mov.u32 	%r187, %tid.x;
	shl.b32 	%r188, %r187, 2;
	and.b32  	%r189, %r188, 124;
	mov.u32 	%r190, %ctaid.x;
	shl.b32 	%r191, %r190, 7;
	or.b32  	%r192, %r189, %r191;
	add.s32 	%r194, %r192, 3;
	setp.ge.s32 	%p24, %r194, %r572;
	shl.b32 	%r195, %r187, 5;
	mov.u32 	%r196, _ZZ20matrixMultiplyKernelPdS_S_iiiE2Bs;
	add.s32 	%r197, %r196, %r195;
	st.shared.f64 	[%r197+16], %fd433;
	shr.u32 	%r198, %r188, 7;
	add.s32 	%r199, %r198, %r652;
	setp.ge.s32 	%p25, %r199, %r564;
	mov.f64 	%fd434, 0d0000000000000000;
	or.pred  	%p26, %p25, %p24;
	@%p26 bra 	$L__BB0_20;
	ld.param.u32 	%r573, [_Z20matrixMultiplyKernelPdS_S_iii_param_5];
	ld.param.u64 	%rd149, [_Z20matrixMultiplyKernelPdS_S_iii_param_1];
	mov.u32 	%r200, %tid.x;
	shl.b32 	%r201, %r200, 2;
	shr.u32 	%r202, %r201, 7;
	add.s32 	%r203, %r202, %r652;
	and.b32  	%r204, %r201, 124;
	mov.u32 	%r205, %ctaid.x;
	shl.b32 	%r206, %r205, 7;
	or.b32  	%r207, %r204, %r206;
	mad.lo.s32 	%r208, %r203, %r573, %r207;
	add.s32 	%r209, %r208, 3;
	cvta.to.global.u64 	%rd39, %rd149;
	mul.wide.s32 	%rd40, %r209, 8;
	add.s64 	%rd41, %rd39, %rd40;
	ld.global.f64 	%fd434, [%rd41];
$L__BB0_20:
	mov.u32 	%r211, %tid.x;
	shl.b32 	%r212, %r211, 5;
	and.b32  	%r213, %r212, 32256;
	mov.u32 	%r214, _ZZ20matrixMultiplyKernelPdS_S_iiiE2As;
	add.s32 	%r215, %r213, %r214;
	add.s32 	%r653, %r215, 256;
	mov.u32 	%r216, _ZZ20matrixMultiplyKernelPdS_S_iiiE2Bs;
	add.s32 	%r217, %r216, %r212;
	st.shared.f64 	[%r217+24], %fd434;
	bar.sync 	0;
	mov.b32 	%r654, 32;
$L__BB0_21:
	ld.shared.f64 	%fd283, [%r653+-256];
	ld.shared.f64 	%fd284, [%r653+-192];
	ld.shared.f64 	%fd285, [%r653+-128];
	ld.shared.f64 	%fd286, [%r653+-64];
	ld.shared.f64 	%fd287, [%r653];
	ld.shared.f64 	%fd288, [%r653+64];
	ld.shared.f64 	%fd289, [%r653+128];
	ld.shared.f64 	%fd290, [%r653+192];
	mov.u32 	%r218, %tid.x;
	cvt.u16.u32 	%rs1, %r218;
	and.b16  	%rs2, %rs1, 15;
	mul.wide.u16 	%r219, %rs2, 64;
	mov.u32 	%r220, _ZZ20matrixMultiplyKernelPdS_S_iiiE2Bs;
	add.s32 	%r221, %r220, %r219;
	add.s32 	%r222, %r221, %r654;
	ld.shared.f64 	%fd291, [%r222+-32];
	ld.shared.f64 	%fd292, [%r222+-24];
	ld.shared.f64 	%fd293, [%r222+-16];
	ld.shared.f64 	%fd294, [%r222+-8];
	ld.shared.f64 	%fd295, [%r222];
	ld.shared.f64 	%fd296, [%r222+8];
	ld.shared.f64 	%fd297, [%r222+16];
	ld.shared.f64 	%fd298, [%r222+24];
	fma.rn.f64 	%fd362, %fd283, %fd291, %fd362;
	fma.rn.f64 	%fd361, %fd283, %fd292, %fd361;
	fma.rn.f64 	%fd360, %fd283, %fd293, %fd360;
	fma.rn.f64 	%fd359, %fd283, %fd294, %fd359;
	fma.rn.f64 	%fd358, %fd283, %fd295, %fd358;
	fma.rn.f64 	%fd357, %fd283, %fd296, %fd357;
	fma.rn.f64 	%fd356, %fd283, %fd297, %fd356;
	fma.rn.f64 	%fd355, %fd283, %fd298, %fd355;
	fma.rn.f64 	%fd354, %fd284, %fd291, %fd354;
	fma.rn.f64 	%fd353, %fd284, %fd292, %fd353;
	fma.rn.f64 	%fd352, %fd284, %fd293, %fd352;
	fma.rn.f64 	%fd351, %fd284, %fd294, %fd351;
	fma.rn.f64 	%fd350, %fd284, %fd295, %fd350;
	fma.rn.f64 	%fd349, %fd284, %fd296, %fd349;
	fma.rn.f64 	%fd348, %fd284, %fd297, %fd348;
	fma.rn.f64 	%fd347, %fd284, %fd298, %fd347;
	fma.rn.f64 	%fd346, %fd285, %fd291, %fd346;
	fma.rn.f64 	%fd345, %fd285, %fd292, %fd345;
	fma.rn.f64 	%fd344, %fd285, %fd293, %fd344;
	fma.rn.f64 	%fd343, %fd285, %fd294, %fd343;
	fma.rn.f64 	%fd342, %fd285, %fd295, %fd342;
	fma.rn.f64 	%fd341, %fd285, %fd296, %fd341;
	fma.rn.f64 	%fd340, %fd285, %fd297, %fd340;
	fma.rn.f64 	%fd339, %fd285, %fd298, %fd339;
	fma.rn.f64 	%fd338, %fd286, %fd291, %fd338;
	fma.rn.f64 	%fd337, %fd286, %fd292, %fd337;
	fma.rn.f64 	%fd336, %fd286, %fd293, %fd336;
	fma.rn.f64 	%fd335, %fd286, %fd294, %fd335;
	fma.rn.f64 	%fd334, %fd286, %fd295, %fd334;
	fma.rn.f64 	%fd333, %fd286, %fd296, %fd333;
	fma.rn.f64 	%fd332, %fd286, %fd297, %fd332;
	fma.rn.f64 	%fd331, %fd286, %fd298, %fd331;
	fma.rn.f64 	%fd330, %fd287, %fd291, %fd330;
	fma.rn.f64 	%fd329, %fd287, %fd292, %fd329;
	fma.rn.f64 	%fd328, %fd287, %fd293, %fd328;
	fma.rn.f64 	%fd327, %fd287, %fd294, %fd327;
	fma.rn.f64 	%fd326, %fd287, %fd295, %fd326;
	fma.rn.f64 	%fd325, %fd287, %fd296, %fd325;
	fma.rn.f64 	%fd324, %fd287, %fd297, %fd324;
	fma.rn.f64 	%fd323, %fd287, %fd298, %fd323;
	fma.rn.f64 	%fd322, %fd288, %fd291, %fd322;
	fma.rn.f64 	%fd321, %fd288, %fd292, %fd321;
	fma.rn.f64 	%fd320, %fd288, %fd293, %fd320;
	fma.rn.f64 	%fd319, %fd288, %fd294, %fd319;
	fma.rn.f64 	%fd318, %fd288, %fd295, %fd318;
	fma.rn.f64 	%fd317, %fd288, %fd296, %fd317;
	fma.rn.f64 	%fd316, %fd288, %fd297, %fd316;
	fma.rn.f64 	%fd315, %fd288, %fd298, %fd315;
	fma.rn.f64 	%fd314, %fd289, %fd291, %fd314;
	fma.rn.f64 	%fd313, %fd289, %fd292, %fd313;
	fma.rn.f64 	%fd312, %fd289, %fd293, %fd312;
	fma.rn.f64 	%fd311, %fd289, %fd294, %fd311;
	fma.rn.f64 	%fd310, %fd289, %fd295, %fd310;
	fma.rn.f64 	%fd309, %fd289, %fd296, %fd309;
	fma.rn.f64 	%fd308, %fd289, %fd297, %fd308;
	fma.rn.f64 	%fd307, %fd289, %fd298, %fd307;
	fma.rn.f64 	%fd306, %fd290, %fd291, %fd306;
	fma.rn.f64 	%fd305, %fd290, %fd292, %fd305;
	fma.rn.f64 	%fd304, %fd290, %fd293, %fd304;
	fma.rn.f64 	%fd303, %fd290, %fd294, %fd303;
	fma.rn.f64 	%fd302, %fd290, %fd295, %fd302;
	fma.rn.f64 	%fd301, %fd290, %fd296, %fd301;
	fma.rn.f64 	%fd300, %fd290, %fd297, %fd300;
	fma.rn.f64 	%fd299, %fd290, %fd298, %fd299;
	add.s32 	%r654, %r654, 1024;
	add.s32 	%r653, %r653, 8;
	setp.ne.s32 	%p27, %r654, 8224;
	@%p27 bra 	$L__BB0_21;
	ld.param.u32 	%r565, [_Z20matrixMultiplyKernelPdS_S_iii_param_4];
	bar.sync 	0;
	add.s32 	%r652, %r652, 8;
	setp.lt.s32 	%p28, %r652, %r565;
	@%p28 bra 	$L__BB0_4;
$L__BB0_23:
	ld.param.u32 	%r574, [_Z20matrixMultiplyKernelPdS_S_iii_param_5];
	ld.param.u32 	%r488, [_Z20matrixMultiplyKernelPdS_S_iii_param_3];
	mov.u32 	%r223, %ctaid.y;
	shl.b32 	%r224, %r223, 7;
	mov.u32 	%r225, %tid.x;
	shr.u32 	%r226, %r225, 1;
	and.b32  	%r227, %r226, 504;
	add.s32 	%r228, %r227, %r224;
	mov.u32 	%r230, %ctaid.x;
	shl.b32 	%r231, %r230, 7;
	shl.b32 	%r232, %r225, 3;
	and.b32  	%r233, %r232, 120;
	or.b32  	%r234, %r233, %r231;
	setp.lt.s32 	%p29, %r234, %r574;
	setp.lt.s32 	%p30, %r228, %r488;
	and.pred  	%p31, %p29, %p30;
	@%p31 bra 	$L__BB0_24;
	bra.uni 	$L__BB0_25;
$L__BB0_24:
	ld.param.u32 	%r575, [_Z20matrixMultiplyKernelPdS_S_iii_param_5];
	ld.param.u64 	%rd150, [_Z20matrixMultiplyKernelPdS_S_iii_param_2];
	mov.u32 	%r235, %tid.x;
	shr.u32 	%r236, %r235, 1;
	and.b32  	%r237, %r236, 504;
	mov.u32 	%r238, %ctaid.y;
	shl.b32 	%r239, %r238, 7;
	add.s32 	%r240, %r237, %r239;
	shl.b32 	%r241, %r235, 3;
	and.b32  	%r242, %r241, 120;
	mov.u32 	%r243, %ctaid.x;
	shl.b32 	%r244, %r243, 7;
	or.b32  	%r245, %r242, %r244;
	mad.lo.s32 	%r246, %r240, %r575, %r245;
	cvta.to.global.u64 	%rd42, %rd150;
	mul.wide.s32 	%rd43, %r246, 8;
	add.s64 	%rd44, %rd42, %rd43;
	st.global.f64 	[%rd44], %fd362;
$L__BB0_25:
	ld.param.u32 	%r576, [_Z20matrixMultiplyKernelPdS_S_iii_param_5];
	ld.param.u32 	%r489, [_Z20matrixMultiplyKernelPdS_S_iii_param_3];
	mov.u32 	%r247, %tid.x;
	shl.b32 	%r248, %r247, 3;
	and.b32  	%r249, %r248, 120;
	mov.u32 	%r250, %ctaid.x;
	shl.b32 	%r251, %r250, 7;
	or.b32  	%r252, %r249, %r251;
	setp.ge.s32 	%p32, %r252, %r576;
	shr.u32 	%r253, %r247, 1;
	and.b32  	%r254, %r253, 504;
	mov.u32 	%r255, %ctaid.y;
	shl.b32 	%r256, %r255, 7;
	add.s32 	%r257, %r254, %r256;
	add.s32 	%r259, %r257, 1;
	setp.ge.s32 	%p33, %r259, %r489;
	or.pred  	%p34, %p32, %p33;
	@%p34 bra 	$L__BB0_27;
	ld.param.u32 	%r577, [_Z20matrixMultiplyKernelPdS_S_iii_param_5];
	ld.param.u64 	%rd151, [_Z20matrixMultiplyKernelPdS_S_iii_param_2];
	mov.u32 	%r260, %tid.x;
	shr.u32 	%r261, %r260, 1;
	and.b32  	%r262, %r261, 504;
	mov.u32 	%r263, %ctaid.y;
	shl.b32 	%r264, %r263, 7;
	add.s32 	%r265, %r262, %r264;
	mad.lo.s32 	%r266, %r577, %r265, %r577;
	shl.b32 	%r267, %r260, 3;
	and.b32  	%r268, %r267, 120;
	mov.u32 	%r269, %ctaid.x;
	shl.b32 	%r270, %r269, 7;
	or.b32  	%r271, %r268, %r270;
	add.s32 	%r272, %r266, %r271;
	cvta.to.global.u64 	%rd45, %rd151;
	mul.wide.s32 	%rd46, %r272, 8;
	add.s64 	%rd47, %rd45, %rd46;
	st.global.f64 	[%rd47], %fd354;
$L__BB0_27:
	ld.param.u32 	%r578, [_Z20matrixMultiplyKernelPdS_S_iii_param_5];
	ld.param.u32 	%r490, [_Z20matrixMultiplyKernelPdS_S_iii_param_3];
	mov.u32 	%r273, %tid.x;
	shl.b32 	%r274, %r273, 3;
	and.b32  	%r275, %r274, 120;
	mov.u32 	%r276, %ctaid.x;
	shl.b32 	%r277, %r276, 7;
	or.b32  	%r278, %r275, %r277;
	setp.ge.s32 	%p35, %r278, %r578;
	shr.u32 	%r279, %r273, 1;
	and.b32  	%r280, %r279, 504;
	mov.u32 	%r281, %ctaid.y;
	shl.b32 	%r282, %r281, 7;
	add.s32 	%r283, %r280, %r282;
	add.s32 	%r285, %r283, 2;
	setp.ge.s32 	%p36, %r285, %r490;
	or.pred  	%p37, %p35, %p36;
	@%p37 bra 	$L__BB0_29;
	ld.param.u32 	%r579, [_Z20matrixMultiplyKernelPdS_S_iii_param_5];
	ld.param.u64 	%rd152, [_Z20matrixMultiplyKernelPdS_S_iii_param_2];
	mov.u32 	%r286, %tid.x;
	shr.u32 	%r287, %r286, 1;
	and.b32  	%r288, %r287, 504;
	mov.u32 	%r289, %ctaid.y;
	shl.b32 	%r290, %r289, 7;
	add.s32 	%r291, %r288, %r290;
	or.b32  	%r292, %r291, 2;
	shl.b32 	%r293, %r286, 3;
	and.b32  	%r294, %r293, 120;
	mov.u32 	%r295, %ctaid.x;
	shl.b32 	%r296, %r295, 7;
	or.b32  	%r297, %r294, %r296;
	mad.lo.s32 	%r298, %r292, %r579, %r297;
	cvta.to.global.u64 	%rd48, %rd152;
	mul.wide.s32 	%rd49, %r298, 8;
	add.s64 	%rd50, %rd48, %rd49;
	st.global.f64 	[%rd50], %fd346;
$L__BB0_29:
	ld.param.u32 	%r580, [_Z20matrixMultiplyKernelPdS_S_iii_param_5];
	ld.param.u32 	%r491, [_Z20matrixMultiplyKernelPdS_S_iii_param_3];
	mov.u32 	%r299, %tid.x;
	shl.b32 	%r300, %r299, 3;
	and.b32  	%r301, %r300, 120;
	mov.u32 	%r302, %ctaid.x;
	shl.b32 	%r303, %r302, 7;
	or.b32  	%r304, %r301, %r303;
	setp.ge.s32 	%p38, %r304, %r580;
	shr.u32 	%r305, %r299, 1;
	and.b32  	%r306, %r305, 504;
	mov.u32 	%r307, %ctaid.y;
	shl.b32 	%r308, %r307, 7;
	add.s32 	%r309, %r306, %r308;
	add.s32 	%r311, %r309, 3;
	setp.ge.s32 	%p39, %r311, %r491;
	or.pred  	%p40, %p38, %p39;
	@%p40 bra 	$L__BB0_31;
	ld.param.u32 	%r581, [_Z20matrixMultiplyKernelPdS_S_iii_param_5];
	ld.param.u64 	%rd153, [_Z20matrixMultiplyKernelPdS_S_iii_param_2];
	mov.u32 	%r312, %tid.x;
	shr.u32 	%r313, %r312, 1;
	and.b32  	%r314, %r313, 504;
	mov.u32 	%r315, %ctaid.y;
	shl.b32 	%r316, %r315, 7;
	add.s32 	%r317, %r314, %r316;
	or.b32  	%r318, %r317, 3;
	shl.b32 	%r319, %r312, 3;
	and.b32  	%r320, %r319, 120;
	mov.u32 	%r321, %ctaid.x;
	shl.b32 	%r322, %r321, 7;
	or.b32  	%r323, %r320, %r322;
	mad.lo.s32 	%r324, %r318, %r581, %r323;
	cvta.to.global.u64 	%rd51, %rd153;
	mul.wide.s32 	%rd52, %r324, 8;
	add.s64 	%rd53, %rd51, %rd52;
	st.global.f64 	[%rd53], %fd338;
$L__BB0_31:
	ld.param.u32 	%r582, [_Z20matrixMultiplyKernelPdS_S_iii_param_5];
	ld.param.u32 	%r492, [_Z20matrixMultiplyKernelPdS_S_iii_param_3];
	mov.u32 	%r325, %tid.x;
	shl.b32 	%r326, %r325, 3;
	and.b32  	%r327, %r326, 120;
	mov.u32 	%r328, %ctaid.x;
	shl.b32 	%r329, %r328, 7;
	or.b32  	%r330, %r327, %r329;
	setp.ge.s32 	%p41, %r330, %r582;
	shr.u32 	%r331, %r325, 1;
	and.b32  	%r332, %r331, 504;
	mov.u32 	%r333, %ctaid.y;
	shl.b32 	%r334, %r333, 7;
	add.s32 	%r335, %r332, %r334;
	add.s32 	%r337, %r335, 4;
	setp.ge.s32 	%p42, %r337, %r492;
	or.pred  	%p43, %p41, %p42;
	@%p43 bra 	$L__BB0_33;
	ld.param.u32 	%r583, [_Z20matrixMultiplyKernelPdS_S_iii_param_5];
	ld.param.u64 	%rd154, [_Z20matrixMultiplyKernelPdS_S_iii_param_2];
	shr.u32 	%r339, %r325, 1;
	and.b32  	%r340, %r339, 504;
	mov.u32 	%r341, %ctaid.y;
	shl.b32 	%r342, %r341, 7;
	add.s32 	%r343, %r340, %r342;
	or.b32  	%r344, %r343, 4;
	shl.b32 	%r345, %r325, 3;
	and.b32  	%r346, %r345, 120;
	mov.u32 	%r347, %ctaid.x;
	shl.b32 	%r348, %r347, 7;
	or.b32  	%r349, %r346, %r348;
	mad.lo.s32 	%r350, %r344, %r583, %r349;
	cvta.to.global.u64 	%rd54, %rd154;
	mul.wide.s32 	%rd55, %r350, 8;
	add.s64 	%rd56, %rd54, %rd55;
	st.global.f64 	[%rd56], %fd330;
$L__BB0_33:
	ld.param.u32 	%r584, [_Z20matrixMultiplyKernelPdS_S_iii_param_5];
	ld.param.u32 	%r493, [_Z20matrixMultiplyKernelPdS_S_iii_param_3];
	shl.b32 	%r352, %r325, 3;
	and.b32  	%r353, %r352, 120;
	mov.u32 	%r354, %ctaid.x;
	shl.b32 	%r355, %r354, 7;
	or.b32  	%r356, %r353, %r355;
	setp.ge.s32 	%p44, %r356, %r584;
	shr.u32 	%r357, %r325, 1;
	and.b32  	%r358, %r357, 504;
	mov.u32 	%r359, %ctaid.y;
	shl.b32 	%r360, %r359, 7;
	add.s32 	%r361, %r358, %r360;
	add.s32 	%r363, %r361, 5;
	setp.ge.s32 	%p45, %r363, %r493;
	or.pred  	%p46, %p44, %p45;
	@%p46 bra 	$L__BB0_35;
	ld.param.u32 	%r585, [_Z20matrixMultiplyKernelPdS_S_iii_param_5];
	ld.param.u64 	%rd155, [_Z20matrixMultiplyKernelPdS_S_iii_param_2];
	shr.u32 	%r365, %r325, 1;
	and.b32  	%r366, %r365, 504;
	mov.u32 	%r367, %ctaid.y;
	shl.b32 	%r368, %r367, 7;
	add.s32 	%r369, %r366, %r368;
	or.b32  	%r370, %r369, 5;
	shl.b32 	%r371, %r325, 3;
	and.b32  	%r372, %r371, 120;
	mov.u32 	%r373, %ctaid.x;
	shl.b32 	%r374, %r373, 7;
	or.b32  	%r375, %r372, %r374;
	mad.lo.s32 	%r376, %r370, %r585, %r375;
	cvta.to.global.u64 	%rd57, %rd155;
	mul.wide.s32 	%rd58, %r376, 8;
	add.s64 	%rd59, %rd57, %rd58;
	st.global.f64 	[%rd59], %fd322;
$L__BB0_35:
	ld.param.u32 	%r586, [_Z20matrixMultiplyKernelPdS_S_iii_param_5];
	ld.param.u32 	%r494, [_Z20matrixMultiplyKernelPdS_S_iii_param_3];
	setp.ge.s32 	%p47, %r356, %r586;
	mov.u32 	%r385, %ctaid.y;
	shl.b32 	%r386, %r385, 7;
	add.s32 	%r387, %r358, %r386;
	add.s32 	%r389, %r387, 6;
	setp.ge.s32 	%p48, %r389, %r494;
	or.pred  	%p49, %p47, %p48;
	@%p49 bra 	$L__BB0_37;
	ld.param.u32 	%r587, [_Z20matrixMultiplyKernelPdS_S_iii_param_5];
	ld.param.u64 	%rd156, [_Z20matrixMultiplyKernelPdS_S_iii_param_2];
	shr.u32 	%r391, %r325, 1;
	and.b32  	%r392, %r391, 504;
	add.s32 	%r395, %r392, %r386;
	or.b32  	%r396, %r395, 6;
	shl.b32 	%r397, %r325, 3;
	and.b32  	%r398, %r397, 120;
	mov.u32 	%r399, %ctaid.x;
	shl.b32 	%r400, %r399, 7;
	or.b32  	%r401, %r398, %r400;
	mad.lo.s32 	%r402, %r396, %r587, %r401;
	cvta.to.global.u64 	%rd60, %rd156;
	mul.wide.s32 	%rd61, %r402, 8;
	add.s64 	%rd62, %rd60, %rd61;
	st.global.f64 	[%rd62], %fd314;
$L__BB0_37:
	ld.param.u32 	%r588, [_Z20matrixMultiplyKernelPdS_S_iii_param_5];
	ld.param.u32 	%r495, [_Z20matrixMultiplyKernelPdS_S_iii_param_3];
	shl.b32 	%r404, %r325, 3;
	and.b32  	%r405, %r404, 120;
	mov.u32 	%r406, %ctaid.x;
	shl.b32 	%r407, %r406, 7;
	or.b32  	%r408, %r405, %r407;
	setp.ge.s32 	%p50, %r408, %r588;
	shr.u32 	%r409, %r325, 1;
	and.b32  	%r410, %r409, 504;
	add.s32 	%r413, %r410, %r386;
	add.s32 	%r415, %r413, 7;
	setp.ge.s32 	%p51, %r415, %r495;
	or.pred  	%p52, %p50, %p51;
	@%p52 bra 	$L__BB0_39;
	ld.param.u32 	%r589, [_Z20matrixMultiplyKernelPdS_S_iii_param_5];
	ld.param.u64 	%rd157, [_Z20matrixMultiplyKernelPdS_S_iii_param_2];
	or.b32  	%r422, %r413, 7;
	mov.u32 	%r425, %ctaid.x;
	shl.b32 	%r426, %r425, 7;
	or.b32  	%r427, %r405, %r426;
	mad.lo.s32 	%r428, %r422, %r589, %r427;
	cvta.to.global.u64 	%rd63, %rd157;
	mul.wide.s32 	%rd64, %r428, 8;
	add.s64 	%rd65, %rd63, %rd64;
	st.global.f64 	[%rd65], %fd306;
$L__BB0_39:
	ld.param.u32 	%r590, [_Z20matrixMultiplyKernelPdS_S_iii_param_5];
	ld.param.u32 	%r496, [_Z20matrixMultiplyKernelPdS_S_iii_param_3];
	setp.ge.s32 	%p53, %r413, %r496;
	or.b32  	%r440, %r408, 1;
	setp.ge.s32 	%p54, %r440, %r590;
	or.pred  	%p55, %p54, %p53;
	@%p55 bra 	$L__BB0_41;
	ld.param.u32 	%r591, [_Z20matrixMultiplyKernelPdS_S_iii_param_5];
	ld.param.u64 	%rd158, [_Z20matrixMultiplyKernelPdS_S_iii_param_2];
	cvta.to.global.u64 	%rd66, %rd158;
	mul.lo.s32 	%r447, %r413, %r591;
	cvt.s64.s32 	%rd67, %r447;
	cvt.s64.s32 	%rd68, %r408;
	add.s64 	%rd69, %rd67, %rd68;
	shl.b64 	%rd70, %rd69, 3;
	add.s64 	%rd71, %rd66, %rd70;
	st.global.f64 	[%rd71+8], %fd361;
$L__BB0_41:
	ld.param.u32 	%r592, [_Z20matrixMultiplyKernelPdS_S_iii_param_5];
	ld.param.u32 	%r497, [_Z20matrixMultiplyKernelPdS_S_iii_param_3];
	add.s32 	%r448, %r408, 1;
	setp.ge.s32 	%p56, %r448, %r592;
	add.s32 	%r455, %r413, 1;
	setp.ge.s32 	%p57, %r455, %r497;
	or.pred  	%p58, %p56, %p57;
	@%p58 bra 	$L__BB0_43;
	ld.param.u32 	%r593, [_Z20matrixMultiplyKernelPdS_S_iii_param_5];
	ld.param.u64 	%rd159, [_Z20matrixMultiplyKernelPdS_S_iii_param_2];
	cvta.to.global.u64 	%rd72, %rd159;
	mad.lo.s32 	%r456, %r593, %r413, %r593;
	cvt.s64.s32 	%rd73, %r456;
	cvt.s64.s32 	%rd74, %r408;
	add.s64 	%rd75, %rd73, %rd74;
	shl.b64 	%rd76, %rd75, 3;
	add.s64 	%rd77, %rd72, %rd76;
	st.global.f64 	[%rd77+8], %fd353;
$L__BB0_43:
	ld.param.u32 	%r594, [_Z20matrixMultiplyKernelPdS_S_iii_param_5];
	ld.param.u32 	%r498, [_Z20matrixMultiplyKernelPdS_S_iii_param_3];
	setp.ge.s32 	%p59, %r448, %r594;
	add.s32 	%r458, %r413, 2;
	setp.ge.s32 	%p60, %r458, %r498;
	or.pred  	%p61, %p59, %p60;
	@%p61 bra 	$L__BB0_45;
	ld.param.u32 	%r595, [_Z20matrixMultiplyKernelPdS_S_iii_param_5];
	ld.param.u64 	%rd160, [_Z20matrixMultiplyKernelPdS_S_iii_param_2];
	cvta.to.global.u64 	%rd78, %rd160;
	mul.lo.s32 	%r460, %r458, %r595;
	cvt.s64.s32 	%rd79, %r460;
	cvt.s64.s32 	%rd80, %r408;
	add.s64 	%rd81, %rd79, %rd80;
	shl.b64 	%rd82, %rd81, 3;
	add.s64 	%rd83, %rd78, %rd82;
	st.global.f64 	[%rd83+8], %fd345;
$L__BB0_45:
	ld.param.u32 	%r596, [_Z20matrixMultiplyKernelPdS_S_iii_param_5];
	ld.param.u32 	%r499, [_Z20matrixMultiplyKernelPdS_S_iii_param_3];
	setp.ge.s32 	%p62, %r448, %r596;
	add.s32 	%r462, %r413, 3;
	setp.ge.s32 	%p63, %r462, %r499;
	or.pred  	%p64, %p62, %p63;
	@%p64 bra 	$L__BB0_47;
	ld.param.u32 	%r597, [_Z20matrixMultiplyKernelPdS_S_iii_param_5];
	ld.param.u64 	%rd161, [_Z20matrixMultiplyKernelPdS_S_iii_param_2];
	cvta.to.global.u64 	%rd84, %rd161;
	mul.lo.s32 	%r464, %r462, %r597;
	cvt.s64.s32 	%rd85, %r464;
	cvt.s64.s32 	%rd86, %r408;
	add.s64 	%rd87, %rd85, %rd86;
	shl.b64 	%rd88, %rd87, 3;
	add.s64 	%rd89, %rd84, %rd88;
	st.global.f64 	[%rd89+8], %fd337;
$L__BB0_47:
	ld.param.u32 	%r598, [_Z20matrixMultiplyKernelPdS_S_iii_param_5];
	ld.param.u32 	%r500, [_Z20matrixMultiplyKernelPdS_S_iii_param_3];
	ld.param.u64 	%rd162, [_Z20matrixMultiplyKernelPdS_S_iii_param_2];
	setp.ge.s32 	%p65, %r448, %r598;
	add.s32 	%r466, %r413, 4;
	setp.ge.s32 	%p66, %r466, %r500;
	mul.lo.s32 	%r467, %r466, %r598;
	cvt.s64.s32 	%rd90, %r467;
	cvt.s64.s32 	%rd91, %r408;
	add.s64 	%rd92, %rd90, %rd91;
	cvta.to.global.u64 	%rd93, %rd162;
	shl.b64 	%rd94, %rd92, 3;
	add.s64 	%rd1, %rd93, %rd94;
	or.pred  	%p67, %p65, %p66;
	@%p67 bra 	$L__BB0_49;
	st.global.f64 	[%rd1+8], %fd329;
$L__BB0_49:
	ld.param.u32 	%r599, [_Z20matrixMultiplyKernelPdS_S_iii_param_5];
	ld.param.u32 	%r501, [_Z20matrixMultiplyKernelPdS_S_iii_param_3];
	ld.param.u64 	%rd163, [_Z20matrixMultiplyKernelPdS_S_iii_param_2];
	setp.ge.s32 	%p68, %r448, %r599;
	add.s32 	%r469, %r413, 5;
	setp.ge.s32 	%p69, %r469, %r501;
	mul.lo.s32 	%r470, %r469, %r599;
	cvt.s64.s32 	%rd95, %r470;
	add.s64 	%rd97, %rd95, %rd91;
	cvta.to.global.u64 	%rd98, %rd163;
	shl.b64 	%rd99, %rd97, 3;
	add.s64 	%rd2, %rd98, %rd99;
	or.pred  	%p70, %p68, %p69;
	@%p70 bra 	$L__BB0_51;
	st.global.f64 	[%rd2+8], %fd321;
$L__BB0_51:
	ld.param.u32 	%r600, [_Z20matrixMultiplyKernelPdS_S_iii_param_5];
	ld.param.u32 	%r502, [_Z20matrixMultiplyKernelPdS_S_iii_param_3];
	ld.param.u64 	%rd164, [_Z20matrixMultiplyKernelPdS_S_iii_param_2];
	setp.ge.s32 	%p71, %r448, %r600;
	add.s32 	%r10, %r413, 6;
	setp.ge.s32 	%p72, %r10, %r502;
	mul.lo.s32 	%r472, %r10, %r600;
	cvt.s64.s32 	%rd100, %r472;
	add.s64 	%rd102, %rd100, %rd91;
	cvta.to.global.u64 	%rd103, %rd164;
	shl.b64 	%rd104, %rd102, 3;
	add.s64 	%rd3, %rd103, %rd104;
	or.pred  	%p73, %p71, %p72;
	@%p73 bra 	$L__BB0_53;
	st.global.f64 	[%rd3+8], %fd313;
$L__BB0_53:
	ld.param.u32 	%r601, [_Z20matrixMultiplyKernelPdS_S_iii_param_5];
	ld.param.u32 	%r503, [_Z20matrixMultiplyKernelPdS_S_iii_param_3];
	ld.param.u64 	%rd165, [_Z20matrixMultiplyKernelPdS_S_iii_param_2];
	setp.ge.s32 	%p74, %r448, %r601;
	setp.ge.s32 	%p75, %r415, %r503;
	mul.lo.s32 	%r474, %r415, %r601;
	cvt.s64.s32 	%rd105, %r474;
	add.s64 	%rd107, %rd105, %rd91;
	cvta.to.global.u64 	%rd108, %rd165;
	shl.b64 	%rd109, %rd107, 3;
	add.s64 	%rd4, %rd108, %rd109;
	or.pred  	%p76, %p74, %p75;
	@%p76 bra 	$L__BB0_55;
	st.global.f64 	[%rd4+8], %fd305;
$L__BB0_55:
	ld.param.u32 	%r602, [_Z20matrixMultiplyKernelPdS_S_iii_param_5];
	ld.param.u32 	%r504, [_Z20matrixMultiplyKernelPdS_S_iii_param_3];
	setp.ge.s32 	%p77, %r413, %r504;
	add.s32 	%r12, %r408, 2;
	setp.ge.s32 	%p78, %r12, %r602;
	or.pred  	%p79, %p78, %p77;
	@%p79 bra 	$L__BB0_57;
	ld.param.u32 	%r603, [_Z20matrixMultiplyKernelPdS_S_iii_param_5];
	ld.param.u64 	%rd166, [_Z20matrixMultiplyKernelPdS_S_iii_param_2];
	cvta.to.global.u64 	%rd110, %rd166;
	mul.lo.s32 	%r475, %r413, %r603;
	cvt.s64.s32 	%rd111, %r475;
	add.s64 	%rd113, %rd111, %rd91;
	shl.b64 	%rd114, %rd113, 3;
	add.s64 	%rd115, %rd110, %rd114;
	st.global.f64 	[%rd115+16], %fd360;
$L__BB0_57:
	ld.param.u32 	%r604, [_Z20matrixMultiplyKernelPdS_S_iii_param_5];
	ld.param.u32 	%r505, [_Z20matrixMultiplyKernelPdS_S_iii_param_3];
	setp.ge.s32 	%p80, %r12, %r604;
	setp.ge.s32 	%p81, %r455, %r505;
	or.pred  	%p82, %p80, %p81;
	@%p82 bra 	$L__BB0_59;
	ld.param.u32 	%r605, [_Z20matrixMultiplyKernelPdS_S_iii_param_5];
	ld.param.u64 	%rd167, [_Z20matrixMultiplyKernelPdS_S_iii_param_2];
	cvta.to.global.u64 	%rd116, %rd167;
	mad.lo.s32 	%r477, %r605, %r413, %r605;
	cvt.s64.s32 	%rd117, %r477;
	add.s64 	%rd119, %rd117, %rd91;
	shl.b64 	%rd120, %rd119, 3;
	add.s64 	%rd121, %rd116, %rd120;
	st.global.f64 	[%rd121+16], %fd352;
$L__BB0_59:
	ld.param.u32 	%r606, [_Z20matrixMultiplyKernelPdS_S_iii_param_5];
	ld.param.u32 	%r506, [_Z20matrixMultiplyKernelPdS_S_iii_param_3];
	ld.param.u64 	%rd168, [_Z20matrixMultiplyKernelPdS_S_iii_param_2];
	cvta.to.global.u64 	%rd122, %rd168;
	mul.lo.s32 	%r479, %r458, %r606;
	cvt.s64.s32 	%rd123, %r479;
	add.s64 	%rd125, %rd123, %rd91;
	shl.b64 	%rd126, %rd125, 3;
	add.s64 	%rd5, %rd122, %rd126;
	setp.ge.s32 	%p83, %r12, %r606;
	setp.ge.s32 	%p84, %r458, %r506;
	or.pred  	%p85, %p83, %p84;
	@%p85 bra 	$L__BB0_61;
	st.global.f64 	[%rd5+16], %fd344;
$L__BB0_61:
	ld.param.u32 	%r607, [_Z20matrixMultiplyKernelPdS_S_iii_param_5];
	ld.param.u32 	%r507, [_Z20matrixMultiplyKernelPdS_S_iii_param_3];
	ld.param.u64 	%rd169, [_Z20matrixMultiplyKernelPdS_S_iii_param_2];
	cvta.to.global.u64 	%rd127, %rd169;
	mul.lo.s32 	%r481, %r462, %r607;
	cvt.s64.s32 	%rd128, %r481;
	add.s64 	%rd130, %rd128, %rd91;
	shl.b64 	%rd131, %rd130, 3;
	add.s64 	%rd6, %rd127, %rd131;
	setp.ge.s32 	%p86, %r12, %r607;
	setp.ge.s32 	%p87, %r462, %r507;
	or.pred  	%p88, %p86, %p87;
	@%p88 bra 	$L__BB0_63;
	st.global.f64 	[%rd6+16], %fd336;
$L__BB0_63:
	ld.param.u32 	%r608, [_Z20matrixMultiplyKernelPdS_S_iii_param_5];
	ld.param.u32 	%r508, [_Z20matrixMultiplyKernelPdS_S_iii_param_3];
	setp.ge.s32 	%p89, %r12, %r608;
	setp.ge.s32 	%p90, %r466, %r508;
	or.pred  	%p91, %p89, %p90;
	@%p91 bra 	$L__BB0_65;
	st.global.f64 	[%rd1+16], %fd328;
$L__BB0_65:
	ld.param.u32 	%r609, [_Z20matrixMultiplyKernelPdS_S_iii_param_5];
	ld.param.u32 	%r509, [_Z20matrixMultiplyKernelPdS_S_iii_param_3];
	setp.ge.s32 	%p92, %r12, %r609;
	setp.ge.s32 	%p93, %r469, %r509;
	or.pred  	%p94, %p92, %p93;
	@%p94 bra 	$L__BB0_67;
	st.global.f64 	[%rd2+16], %fd320;
$L__BB0_67:
	ld.param.u32 	%r610, [_Z20matrixMultiplyKernelPdS_S_iii_param_5];
	ld.param.u32 	%r510, [_Z20matrixMultiplyKernelPdS_S_iii_param_3];
	setp.ge.s32 	%p95, %r12, %r610;
	setp.ge.s32 	%p96, %r10, %r510;
	or.pred  	%p97, %p95, %p96;
	@%p97 bra 	$L__BB0_69;
	st.global.f64 	[%rd3+16], %fd312;
$L__BB0_69:
	ld.param.u32 	%r611, [_Z20matrixMultiplyKernelPdS_S_iii_param_5];
	ld.param.u32 	%r511, [_Z20matrixMultiplyKernelPdS_S_iii_param_3];
	setp.ge.s32 	%p98, %r12, %r611;
	setp.ge.s32 	%p99, %r415, %r511;
	or.pred  	%p100, %p98, %p99;
	@%p100 bra 	$L__BB0_71;
	st.global.f64 	[%rd4+16], %fd304;
$L__BB0_71:
	ld.param.u32 	%r612, [_Z20matrixMultiplyKernelPdS_S_iii_param_5];
	ld.param.u32 	%r512, [_Z20matrixMultiplyKernelPdS_S_iii_param_3];
	ld.param.u64 	%rd170, [_Z20matrixMultiplyKernelPdS_S_iii_param_2];
	cvta.to.global.u64 	%rd132, %rd170;
	mul.lo.s32 	%r482, %r413, %r612;
	cvt.s64.s32 	%rd133, %r482;
	add.s64 	%rd135, %rd133, %rd91;
	shl.b64 	%rd136, %rd135, 3;
	add.s64 	%rd7, %rd132, %rd136;
	setp.ge.s32 	%p101, %r413, %r512;
	add.s32 	%r15, %r408, 3;
	setp.ge.s32 	%p102, %r15, %r612;
	or.pred  	%p103, %p102, %p101;
	@%p103 bra 	$L__BB0_73;
	st.global.f64 	[%rd7+24], %fd359;
$L__BB0_73:
	ld.param.u32 	%r613, [_Z20matrixMultiplyKernelPdS_S_iii_param_5];
	ld.param.u32 	%r513, [_Z20matrixMultiplyKernelPdS_S_iii_param_3];
	ld.param.u64 	%rd171, [_Z20matrixMultiplyKernelPdS_S_iii_param_2];
	cvta.to.global.u64 	%rd137, %rd171;
	mad.lo.s32 	%r483, %r613, %r413, %r613;
	cvt.s64.s32 	%rd138, %r483;
	add.s64 	%rd140, %rd138, %rd91;
	shl.b64 	%rd141, %rd140, 3;
	add.s64 	%rd8, %rd137, %rd141;
	setp.ge.s32 	%p104, %r15, %r613;
	setp.ge.s32 	%p105, %r455, %r513;
	or.pred  	%p106, %p104, %p105;
	@%p106 bra 	$L__BB0_75;
	st.global.f64 	[%rd8+24], %fd351;
$L__BB0_75:
	ld.param.u32 	%r614, [_Z20matrixMultiplyKernelPdS_S_iii_param_5];
	ld.param.u32 	%r514, [_Z20matrixMultiplyKernelPdS_S_iii_param_3];
	setp.ge.s32 	%p107, %r15, %r614;
	setp.ge.s32 	%p108, %r458, %r514;
	or.pred  	%p109, %p107, %p108;
	@%p109 bra 	$L__BB0_77;
	st.global.f64 	[%rd5+24], %fd343;
$L__BB0_77:
	ld.param.u32 	%r615, [_Z20matrixMultiplyKernelPdS_S_iii_param_5];
	ld.param.u32 	%r515, [_Z20matrixMultiplyKernelPdS_S_iii_param_3];
	setp.ge.s32 	%p110, %r15, %r615;
	setp.ge.s32 	%p111, %r462, %r515;
	or.pred  	%p112, %p110, %p111;
	@%p112 bra 	$L__BB0_79;
	st.global.f64 	[%rd6+24], %fd335;
$L__BB0_79:
	ld.param.u32 	%r616, [_Z20matrixMultiplyKernelPdS_S_iii_param_5];
	ld.param.u32 	%r516, [_Z20matrixMultiplyKernelPdS_S_iii_param_3];
	setp.ge.s32 	%p113, %r15, %r616;
	setp.ge.s32 	%p114, %r466, %r516;
	or.pred  	%p115, %p113, %p114;
	@%p115 bra 	$L__BB0_81;
	st.global.f64 	[%rd1+24], %fd327;
$L__BB0_81:
	ld.param.u32 	%r617, [_Z20matrixMultiplyKernelPdS_S_iii_param_5];
	ld.param.u32 	%r517, [_Z20matrixMultiplyKernelPdS_S_iii_param_3];
	setp.ge.s32 	%p116, %r15, %r617;
	setp.ge.s32 	%p117, %r469, %r517;
	or.pred  	%p118, %p116, %p117;
	@%p118 bra 	$L__BB0_83;
	st.global.f64 	[%rd2+24], %fd319;
$L__BB0_83:
	ld.param.u32 	%r618, [_Z20matrixMultiplyKernelPdS_S_iii_param_5];
	ld.param.u32 	%r518, [_Z20matrixMultiplyKernelPdS_S_iii_param_3];
	setp.ge.s32 	%p119, %r15, %r618;
	setp.ge.s32 	%p120, %r10, %r518;
	or.pred  	%p121, %p119, %p120;
	@%p121 bra 	$L__BB0_85;
	st.global.f64 	[%rd3+24], %fd311;
$L__BB0_85:
	ld.param.u32 	%r619, [_Z20matrixMultiplyKernelPdS_S_iii_param_5];
	ld.param.u32 	%r519, [_Z20matrixMultiplyKernelPdS_S_iii_param_3];
	setp.ge.s32 	%p122, %r15, %r619;
	setp.ge.s32 	%p123, %r415, %r519;
	or.pred  	%p124, %p122, %p123;
	@%p124 bra 	$L__BB0_87;
	st.global.f64 	[%rd4+24], %fd303;
$L__BB0_87:
	ld.param.u32 	%r620, [_Z20matrixMultiplyKernelPdS_S_iii_param_5];
	ld.param.u32 	%r520, [_Z20matrixMultiplyKernelPdS_S_iii_param_3];
	setp.ge.s32 	%p125, %r413, %r520;
	add.s32 	%r19, %r408, 4;
	setp.ge.s32 	%p126, %r19, %r620;
	or.pred  	%p127, %p126, %p125;
	@%p127 bra 	$L__BB0_89;
	st.global.f64 	[%rd7+32], %fd358;
$L__BB0_89:
	ld.param.u32 	%r621, [_Z20matrixMultiplyKernelPdS_S_iii_param_5];
	ld.param.u32 	%r521, [_Z20matrixMultiplyKernelPdS_S_iii_param_3];
	setp.ge.s32 	%p128, %r19, %r621;
	setp.ge.s32 	%p129, %r455, %r521;
	or.pred  	%p130, %p128, %p129;
	@%p130 bra 	$L__BB0_91;
	st.global.f64 	[%rd8+32], %fd350;
$L__BB0_91:
	ld.param.u32 	%r622, [_Z20matrixMultiplyKernelPdS_S_iii_param_5];
	ld.param.u32 	%r522, [_Z20matrixMultiplyKernelPdS_S_iii_param_3];
	setp.ge.s32 	%p131, %r19, %r622;
	setp.ge.s32 	%p132, %r458, %r522;
	or.pred  	%p133, %p131, %p132;
	@%p133 bra 	$L__BB0_93;
	st.global.f64 	[%rd5+32], %fd342;
$L__BB0_93:
	ld.param.u32 	%r623, [_Z20matrixMultiplyKernelPdS_S_iii_param_5];
	ld.param.u32 	%r523, [_Z20matrixMultiplyKernelPdS_S_iii_param_3];
	setp.ge.s32 	%p134, %r19, %r623;
	setp.ge.s32 	%p135, %r462, %r523;
	or.pred  	%p136, %p134, %p135;
	@%p136 bra 	$L__BB0_95;
	st.global.f64 	[%rd6+32], %fd334;
$L__BB0_95:
	ld.param.u32 	%r624, [_Z20matrixMultiplyKernelPdS_S_iii_param_5];
	ld.param.u32 	%r524, [_Z20matrixMultiplyKernelPdS_S_iii_param_3];
	setp.ge.s32 	%p137, %r19, %r624;
	setp.ge.s32 	%p138, %r466, %r524;
	or.pred  	%p139, %p137, %p138;
	@%p139 bra 	$L__BB0_97;
	st.global.f64 	[%rd1+32], %fd326;
$L__BB0_97:
	ld.param.u32 	%r625, [_Z20matrixMultiplyKernelPdS_S_iii_param_5];
	ld.param.u32 	%r525, [_Z20matrixMultiplyKernelPdS_S_iii_param_3];
	setp.ge.s32 	%p140, %r19, %r625;
	setp.ge.s32 	%p141, %r469, %r525;
	or.pred  	%p142, %p140, %p141;
	@%p142 bra 	$L__BB0_99;
	st.global.f64 	[%rd2+32], %fd318;
$L__BB0_99:
	ld.param.u32 	%r626, [_Z20matrixMultiplyKernelPdS_S_iii_param_5];
	ld.param.u32 	%r526, [_Z20matrixMultiplyKernelPdS_S_iii_param_3];
	setp.ge.s32 	%p143, %r19, %r626;
	setp.ge.s32 	%p144, %r10, %r526;
	or.pred  	%p145, %p143, %p144;
	@%p145 bra 	$L__BB0_101;
	st.global.f64 	[%rd3+32], %fd310;
$L__BB0_101:
	ld.param.u32 	%r627, [_Z20matrixMultiplyKernelPdS_S_iii_param_5];
	ld.param.u32 	%r527, [_Z20matrixMultiplyKernelPdS_S_iii_param_3];
	setp.ge.s32 	%p146, %r19, %r627;
	setp.ge.s32 	%p147, %r415, %r527;
	or.pred  	%p148, %p146, %p147;
	@%p148 bra 	$L__BB0_103;
	st.global.f64 	[%rd4+32], %fd302;
$L__BB0_103:
	ld.param.u32 	%r628, [_Z20matrixMultiplyKernelPdS_S_iii_param_5];
	ld.param.u32 	%r528, [_Z20matrixMultiplyKernelPdS_S_iii_param_3];
	setp.ge.s32 	%p149, %r413, %r528;
	add.s32 	%r20, %r408, 5;
	setp.ge.s32 	%p150, %r20, %r628;
	or.pred  	%p151, %p150, %p149;
	@%p151 bra 	$L__BB0_105;
	st.global.f64 	[%rd7+40], %fd357;
$L__BB0_105:
	ld.param.u32 	%r629, [_Z20matrixMultiplyKernelPdS_S_iii_param_5];
	ld.param.u32 	%r529, [_Z20matrixMultiplyKernelPdS_S_iii_param_3];
	setp.ge.s32 	%p152, %r20, %r629;
	setp.ge.s32 	%p153, %r455, %r529;
	or.pred  	%p154, %p152, %p153;
	@%p154 bra 	$L__BB0_107;
	st.global.f64 	[%rd8+40], %fd349;
$L__BB0_107:
	ld.param.u32 	%r630, [_Z20matrixMultiplyKernelPdS_S_iii_param_5];
	ld.param.u32 	%r530, [_Z20matrixMultiplyKernelPdS_S_iii_param_3];
	setp.ge.s32 	%p155, %r20, %r630;
	setp.ge.s32 	%p156, %r458, %r530;
	or.pred  	%p157, %p155, %p156;
	@%p157 bra 	$L__BB0_109;
	st.global.f64 	[%rd5+40], %fd341;
$L__BB0_109:
	ld.param.u32 	%r631, [_Z20matrixMultiplyKernelPdS_S_iii_param_5];
	ld.param.u32 	%r531, [_Z20matrixMultiplyKernelPdS_S_iii_param_3];
	setp.ge.s32 	%p158, %r20, %r631;
	setp.ge.s32 	%p159, %r462, %r531;
	or.pred  	%p160, %p158, %p159;
	@%p160 bra 	$L__BB0_111;
	st.global.f64 	[%rd6+40], %fd333;
$L__BB0_111:
	ld.param.u32 	%r632, [_Z20matrixMultiplyKernelPdS_S_iii_param_5];
	ld.param.u32 	%r532, [_Z20matrixMultiplyKernelPdS_S_iii_param_3];
	setp.ge.s32 	%p161, %r20, %r632;
	setp.ge.s32 	%p162, %r466, %r532;
	or.pred  	%p163, %p161, %p162;
	@%p163 bra 	$L__BB0_113;
	st.global.f64 	[%rd1+40], %fd325;
$L__BB0_113:
	ld.param.u32 	%r633, [_Z20matrixMultiplyKernelPdS_S_iii_param_5];
	ld.param.u32 	%r533, [_Z20matrixMultiplyKernelPdS_S_iii_param_3];
	setp.ge.s32 	%p164, %r20, %r633;
	setp.ge.s32 	%p165, %r469, %r533;
	or.pred  	%p166, %p164, %p165;
	@%p166 bra 	$L__BB0_115;
	st.global.f64 	[%rd2+40], %fd317;
$L__BB0_115:
	ld.param.u32 	%r634, [_Z20matrixMultiplyKernelPdS_S_iii_param_5];
	ld.param.u32 	%r534, [_Z20matrixMultiplyKernelPdS_S_iii_param_3];
	setp.ge.s32 	%p167, %r20, %r634;
	setp.ge.s32 	%p168, %r10, %r534;
	or.pred  	%p169, %p167, %p168;
	@%p169 bra 	$L__BB0_117;
	st.global.f64 	[%rd3+40], %fd309;
$L__BB0_117:
	ld.param.u32 	%r635, [_Z20matrixMultiplyKernelPdS_S_iii_param_5];
	ld.param.u32 	%r535, [_Z20matrixMultiplyKernelPdS_S_iii_param_3];
	setp.ge.s32 	%p170, %r20, %r635;
	setp.ge.s32 	%p171, %r415, %r535;
	or.pred  	%p172, %p170, %p171;
	@%p172 bra 	$L__BB0_119;
	st.global.f64 	[%rd4+40], %fd301;
$L__BB0_119:
	ld.param.u32 	%r636, [_Z20matrixMultiplyKernelPdS_S_iii_param_5];
	ld.param.u32 	%r536, [_Z20matrixMultiplyKernelPdS_S_iii_param_3];
	setp.ge.s32 	%p173, %r413, %r536;
	add.s32 	%r21, %r408, 6;
	setp.ge.s32 	%p174, %r21, %r636;
	or.pred  	%p175, %p174, %p173;
	@%p175 bra 	$L__BB0_121;
	st.global.f64 	[%rd7+48], %fd356;
$L__BB0_121:
	ld.param.u32 	%r637, [_Z20matrixMultiplyKernelPdS_S_iii_param_5];
	ld.param.u32 	%r537, [_Z20matrixMultiplyKernelPdS_S_iii_param_3];
	setp.ge.s32 	%p176, %r21, %r637;
	setp.ge.s32 	%p177, %r455, %r537;
	or.pred  	%p178, %p176, %p177;
	@%p178 bra 	$L__BB0_123;
	st.global.f64 	[%rd8+48], %fd348;
$L__BB0_123:
	ld.param.u32 	%r638, [_Z20matrixMultiplyKernelPdS_S_iii_param_5];
	ld.param.u32 	%r538, [_Z20matrixMultiplyKernelPdS_S_iii_param_3];
	setp.ge.s32 	%p179, %r21, %r638;
	setp.ge.s32 	%p180, %r458, %r538;
	or.pred  	%p181, %p179, %p180;
	@%p181 bra 	$L__BB0_125;
	st.global.f64 	[%rd5+48], %fd340;
$L__BB0_125:
	ld.param.u32 	%r639, [_Z20matrixMultiplyKernelPdS_S_iii_param_5];
	ld.param.u32 	%r539, [_Z20matrixMultiplyKernelPdS_S_iii_param_3];
	setp.ge.s32 	%p182, %r21, %r639;
	setp.ge.s32 	%p183, %r462, %r539;
	or.pred  	%p184, %p182, %p183;
	@%p184 bra 	$L__BB0_127;
	st.global.f64 	[%rd6+48], %fd332;
$L__BB0_127:
	ld.param.u32 	%r640, [_Z20matrixMultiplyKernelPdS_S_iii_param_5];
	ld.param.u32 	%r540, [_Z20matrixMultiplyKernelPdS_S_iii_param_3];
	setp.ge.s32 	%p185, %r21, %r640;
	setp.ge.s32 	%p186, %r466, %r540;
	or.pred  	%p187, %p185, %p186;
	@%p187 bra 	$L__BB0_129;
	st.global.f64 	[%rd1+48], %fd324;
$L__BB0_129:
	ld.param.u32 	%r641, [_Z20matrixMultiplyKernelPdS_S_iii_param_5];
	ld.param.u32 	%r541, [_Z20matrixMultiplyKernelPdS_S_iii_param_3];
	setp.ge.s32 	%p188, %r21, %r641;
	setp.ge.s32 	%p189, %r469, %r541;
	or.pred  	%p190, %p188, %p189;
	@%p190 bra 	$L__BB0_131;
	st.global.f64 	[%rd2+48], %fd316;
$L__BB0_131:
	ld.param.u32 	%r642, [_Z20matrixMultiplyKernelPdS_S_iii_param_5];
	ld.param.u32 	%r542, [_Z20matrixMultiplyKernelPdS_S_iii_param_3];
	setp.ge.s32 	%p191, %r21, %r642;
	setp.ge.s32 	%p192, %r10, %r542;
	or.pred  	%p193, %p191, %p192;
	@%p193 bra 	$L__BB0_133;
	st.global.f64 	[%rd3+48], %fd308;
$L__BB0_133:
	ld.param.u32 	%r643, [_Z20matrixMultiplyKernelPdS_S_iii_param_5];
	ld.param.u32 	%r543, [_Z20matrixMultiplyKernelPdS_S_iii_param_3];
	setp.ge.s32 	%p194, %r21, %r643;
	setp.ge.s32 	%p195, %r415, %r543;
	or.pred  	%p196, %p194, %p195;
	@%p196 bra 	$L__BB0_135;
	st.global.f64 	[%rd4+48], %fd300;
$L__BB0_135:
	ld.param.u32 	%r644, [_Z20matrixMultiplyKernelPdS_S_iii_param_5];
	ld.param.u32 	%r544, [_Z20matrixMultiplyKernelPdS_S_iii_param_3];
	setp.ge.s32 	%p197, %r413, %r544;
	add.s32 	%r22, %r408, 7;
	setp.ge.s32 	%p198, %r22, %r644;
	or.pred  	%p199, %p198, %p197;
	@%p199 bra 	$L__BB0_137;
	st.global.f64 	[%rd7+56], %fd355;
$L__BB0_137:
	ld.param.u32 	%r645, [_Z20matrixMultiplyKernelPdS_S_iii_param_5];
	ld.param.u32 	%r545, [_Z20matrixMultiplyKernelPdS_S_iii_param_3];
	setp.ge.s32 	%p200, %r22, %r645;
	setp.ge.s32 	%p201, %r455, %r545;
	or.pred  	%p202, %p200, %p201;
	@%p202 bra 	$L__BB0_139;
	st.global.f64 	[%rd8+56], %fd347;
$L__BB0_139:
	ld.param.u32 	%r646, [_Z20matrixMultiplyKernelPdS_S_iii_param_5];
	ld.param.u32 	%r546, [_Z20matrixMultiplyKernelPdS_S_iii_param_3];
	setp.ge.s32 	%p203, %r22, %r646;
	setp.ge.s32 	%p204, %r458, %r546;
	or.pred  	%p205, %p203, %p204;
	@%p205 bra 	$L__BB0_141;
	st.global.f64 	[%rd5+56], %fd339;
$L__BB0_141:
	ld.param.u32 	%r647, [_Z20matrixMultiplyKernelPdS_S_iii_param_5];
	ld.param.u32 	%r547, [_Z20matrixMultiplyKernelPdS_S_iii_param_3];
	setp.ge.s32 	%p206, %r22, %r647;
	setp.ge.s32 	%p207, %r462, %r547;
	or.pred  	%p208, %p206, %p207;
	@%p208 bra 	$L__BB0_143;
	st.global.f64 	[%rd6+56], %fd331;
$L__BB0_143:
	ld.param.u32 	%r648, [_Z20matrixMultiplyKernelPdS_S_iii_param_5];
	ld.param.u32 	%r548, [_Z20matrixMultiplyKernelPdS_S_iii_param_3];
	setp.ge.s32 	%p209, %r22, %r648;
	setp.ge.s32 	%p210, %r466, %r548;
	or.pred  	%p211, %p209, %p210;
	@%p211 bra 	$L__BB0_145;
	st.global.f64 	[%rd1+56], %fd323;
$L__BB0_145:
	ld.param.u32 	%r649, [_Z20matrixMultiplyKernelPdS_S_iii_param_5];
	ld.param.u32 	%r549, [_Z20matrixMultiplyKernelPdS_S_iii_param_3];
	setp.ge.s32 	%p212, %r22, %r649;
	setp.ge.s32 	%p213, %r469, %r549;
	or.pred  	%p214, %p212, %p213;
	@%p214 bra 	$L__BB0_147;
	st.global.f64 	[%rd2+56], %fd315;
$L__BB0_147:
	ld.param.u32 	%r650, [_Z20matrixMultiplyKernelPdS_S_iii_param_5];
	ld.param.u32 	%r550, [_Z20matrixMultiplyKernelPdS_S_iii_param_3];
	setp.ge.s32 	%p215, %r22, %r650;
	setp.ge.s32 	%p216, %r10, %r550;
	or.pred  	%p217, %p215, %p216;
	@%p217 bra 	$L__BB0_149;
	st.global.f64 	[%rd3+56], %fd307;
$L__BB0_149:
	ld.param.u32 	%r651, [_Z20matrixMultiplyKernelPdS_S_iii_param_5];
	ld.param.u32 	%r551, [_Z20matrixMultiplyKernelPdS_S_iii_param_3];
	setp.ge.s32 	%p218, %r22, %r651;
	setp.ge.s32 	%p219, %r415, %r551;
	or.pred  	%p220, %p218, %p219;
	@%p220 bra 	$L__BB0_151;
	st.global.f64 	[%rd4+56], %fd299;
$L__BB0_151:
	ret;

}


// ===== COMPILED SASS (sm_100) =====

	.target	sm_100

	.elftype	@"ET_EXEC"


//--------------------- .note.nv.tkinfo           --------------------------
	.section	.note.nv.tkinfo,"",@"SHT_NOTE"
	.sectionflags	@"SHF_NOTE_NV_TKINFO"
	.tkinfo
        /*0018*/ 	.word	0x00000002
        /*0030*/ 	.string	""
        /*0030*/ 	.string	"ptxas"
        /*0030*/ 	.string	"Cuda compilation tools, release 13.0, V13.0.88"
        /*0030*/ 	.string	"Build cuda_13.0.r13.0/compiler.36424714_0"
        /*0030*/ 	.string	"-arch sm_100 -m 64 "



//--------------------- .note.nv.cuinfo           --------------------------
	.section	.note.nv.cuinfo,"",@"SHT_NOTE"
	.sectionflags	@"SHF_NOTE_NV_CUINFO"
        /*0018*/ 	.short	0x0002
        /*001a*/ 	.short	0x0064
        /*001c*/ 	.short	0x0082
	.zero		2


//--------------------- .nv.info                  --------------------------
	.section	.nv.info,"",@"SHT_CUDA_INFO"
	.align	4


	//----- nvinfo : EIATTR_REGCOUNT
	.align		4
        /*0000*/ 	.byte	0x04, 0x2f
        /*0002*/ 	.short	(.L_4 - .L_3)
	.align		4
.L_3:
        /*0004*/ 	.word	index@(_Z20matrixMultiplyKernelPdS_S_iii)
        /*0008*/ 	.word	0x000000a6


	//----- nvinfo : EIATTR_FRAME_SIZE
	.align		4
.L_4:
        /*000c*/ 	.byte	0x04, 0x11
        /*000e*/ 	.short	(.L_6 - .L_5)
	.align		4
.L_5:
        /*0010*/ 	.word	index@(_Z20matrixMultiplyKernelPdS_S_iii)
        /*0014*/ 	.word	0x00000000


	//----- nvinfo : EIATTR_MIN_STACK_SIZE
	.align		4
.L_6:
        /*0018*/ 	.byte	0x04, 0x12
        /*001a*/ 	.short	(.L_8 - .L_7)
	.align		4
.L_7:
        /*001c*/ 	.word	index@(_Z20matrixMultiplyKernelPdS_S_iii)
        /*0020*/ 	.word	0x00000000
.L_8:


//--------------------- .nv.compat                --------------------------
	.section	.nv.compat,"",@"SHT_CUDA_COMPAT_INFO"
	.align	4
        /*0000*/ 	.byte	0x02, 0x09, 0x00, 0x00, 0x02, 0x02, 0x01, 0x00, 0x02, 0x05, 0x05, 0x00, 0x03, 0x07, 0x01, 0x01
        /*0010*/ 	.byte	0x02, 0x03, 0x00, 0x00, 0x02, 0x06, 0x01, 0x00, 0x04, 0x0b, 0x08, 0x00, 0x01, 0x00, 0x00, 0x00
        /*0020*/ 	.byte	0x00, 0x00, 0x00, 0x00


//--------------------- .nv.info._Z20matrixMultiplyKernelPdS_S_iii --------------------------
	.section	.nv.info._Z20matrixMultiplyKernelPdS_S_iii,"",@"SHT_CUDA_INFO"
	.sectionflags	@""
	.align	4


	//----- nvinfo : EIATTR_CUDA_API_VERSION
	.align		4
        /*0000*/ 	.byte	0x04, 0x37
        /*0002*/ 	.short	(.L_10 - .L_9)
.L_9:
        /*0004*/ 	.word	0x00000082


	//----- nvinfo : EIATTR_KPARAM_INFO
	.align		4
.L_10:
        /*0008*/ 	.byte	0x04, 0x17
        /*000a*/ 	.short	(.L_12 - .L_11)
.L_11:
        /*000c*/ 	.word	0x00000000
        /*0010*/ 	.short	0x0005
        /*0012*/ 	.short	0x0020
        /*0014*/ 	.byte	0x00, 0xf0, 0x11, 0x00


	//----- nvinfo : EIATTR_KPARAM_INFO
	.align		4
.L_12:
        /*0018*/ 	.byte	0x04, 0x17
        /*001a*/ 	.short	(.L_14 - .L_13)
.L_13:
        /*001c*/ 	.word	0x00000000
        /*0020*/ 	.short	0x0004
        /*0022*/ 	.short	0x001c
        /*0024*/ 	.byte	0x00, 0xf0, 0x11, 0x00


	//----- nvinfo : EIATTR_KPARAM_INFO
	.align		4
.L_14:
        /*0028*/ 	.byte	0x04, 0x17
        /*002a*/ 	.short	(.L_16 - .L_15)
.L_15:
        /*002c*/ 	.word	0x00000000
        /*0030*/ 	.short	0x0003
        /*0032*/ 	.short	0x0018
        /*0034*/ 	.byte	0x00, 0xf0, 0x11, 0x00


	//----- nvinfo : EIATTR_KPARAM_INFO
	.align		4
.L_16:
        /*0038*/ 	.byte	0x04, 0x17
        /*003a*/ 	.short	(.L_18 - .L_17)
.L_17:
        /*003c*/ 	.word	0x00000000
        /*0040*/ 	.short	0x0002
        /*0042*/ 	.short	0x0010
        /*0044*/ 	.byte	0x00, 0xf5, 0x21, 0x00


	//----- nvinfo : EIATTR_KPARAM_INFO
	.align		4
.L_18:
        /*0048*/ 	.byte	0x04, 0x17
        /*004a*/ 	.short	(.L_20 - .L_19)
.L_19:
        /*004c*/ 	.word	0x00000000
        /*0050*/ 	.short	0x0001
        /*0052*/ 	.short	0x0008
        /*0054*/ 	.byte	0x00, 0xf5, 0x21, 0x00


	//----- nvinfo : EIATTR_KPARAM_INFO
	.align		4
.L_20:
        /*0058*/ 	.byte	0x04, 0x17
        /*005a*/ 	.short	(.L_22 - .L_21)
.L_21:
        /*005c*/ 	.word	0x00000000
        /*0060*/ 	.short	0x0000
        /*0062*/ 	.short	0x0000
        /*0064*/ 	.byte	0x00, 0xf5, 0x21, 0x00


	//----- nvinfo : EIATTR_SPARSE_MMA_MASK
	.align		4
.L_22:
        /*0068*/ 	.byte	0x03, 0x50
        /*006a*/ 	.short	0x0000


	//----- nvinfo : EIATTR_MAXREG_COUNT
	.align		4
        /*006c*/ 	.byte	0x03, 0x1b
        /*006e*/ 	.short	0x00ff


	//----- nvinfo : EIATTR_NUM_BARRIERS
	.align		4
        /*0070*/ 	.byte	0x02, 0x4c
        /*0072*/ 	.byte	0x01
	.zero		1


	//----- nvinfo : EIATTR_EXTERNS
	.align		4
        /*0074*/ 	.byte	0x04, 0x0f
        /*0076*/ 	.short	(.L_24 - .L_23)


	//   ....[0]....
	.align		4
.L_23:
        /*0078*/ 	.word	index@(__assertfail)


	//----- nvinfo : EIATTR_MERCURY_ISA_VERSION
	.align		4
.L_24:
        /*007c*/ 	.byte	0x03, 0x5f
        /*007e*/ 	.short	0x0101


	//----- nvinfo : EIATTR_VRC_CTA_INIT_COUNT
	.align		4
        /*0080*/ 	.byte	0x02, 0x4a
	.zero		1
	.zero		1


	//----- nvinfo : EIATTR_SYSCALL_OFFSETS
	.align		4
        /*0084*/ 	.byte	0x04, 0x46
        /*0086*/ 	.short	(.L_26 - .L_25)


	//   ....[0]....
.L_25:
        /*0088*/ 	.word	0x00000140


	//----- nvinfo : EIATTR_EXIT_INSTR_OFFSETS
	.align		4
.L_26:
        /*008c*/ 	.byte	0x04, 0x1c
        /*008e*/ 	.short	(.L_28 - .L_27)


	//   ....[0]....
.L_27:
        /*0090*/ 	.word	0x00002460


	//   ....[1]....
        /*0094*/ 	.word	0x00002480


	//----- nvinfo : EIATTR_CRS_STACK_SIZE
	.align		4
.L_28:
        /*0098*/ 	.byte	0x04, 0x1e
        /*009a*/ 	.short	(.L_30 - .L_29)
.L_29:
        /*009c*/ 	.word	0x00000000


	//----- nvinfo : EIATTR_CBANK_PARAM_SIZE
	.align		4
.L_30:
        /*00a0*/ 	.byte	0x03, 0x19
        /*00a2*/ 	.short	0x0024


	//----- nvinfo : EIATTR_PARAM_CBANK
	.align		4
        /*00a4*/ 	.byte	0x04, 0x0a
        /*00a6*/ 	.short	(.L_32 - .L_31)
	.align		4
.L_31:
        /*00a8*/ 	.word	index@(.nv.constant0._Z20matrixMultiplyKernelPdS_S_iii)
        /*00ac*/ 	.short	0x0380
        /*00ae*/ 	.short	0x0024


	//----- nvinfo : EIATTR_SW_WAR
	.align		4
.L_32:
        /*00b0*/ 	.byte	0x04, 0x36
        /*00b2*/ 	.short	(.L_34 - .L_33)
.L_33:
        /*00b4*/ 	.word	0x00000008
.L_34:


//--------------------- .nv.callgraph             --------------------------
	.section	.nv.callgraph,"",@"SHT_CUDA_CALLGRAPH"
	.align	4
	.sectionentsize	8
	.align		4
        /*0000*/ 	.word	0x00000000
	.align		4
        /*0004*/ 	.word	0xffffffff
	.align		4
        /*0008*/ 	.word	index@(_Z20matrixMultiplyKernelPdS_S_iii)
	.align		4
        /*000c*/ 	.word	index@(__assertfail)
	.align		4
        /*0010*/ 	.word	0x00000000
	.align		4
        /*0014*/ 	.word	0xfffffffe
	.align		4
        /*0018*/ 	.word	0x00000000
	.align		4
        /*001c*/ 	.word	0xfffffffd
	.align		4
        /*0020*/ 	.word	0x00000000
	.align		4
        /*0024*/ 	.word	0xfffffffc


//--------------------- .nv.constant4             --------------------------
	.section	.nv.constant4,"a",@progbits
	.align	8
	.align		8
.nv.constant4:
        /*0000*/ 	.dword	__assertfail
	.align		8
        /*0008*/ 	.dword	__unnamed_1
	.align		8
        /*0010*/ 	.dword	$str
	.align		8
        /*0018*/ 	.dword	$str$1


//--------------------- .text._Z20matrixMultiplyKernelPdS_S_iii --------------------------
	.section	.text._Z20matrixMultiplyKernelPdS_S_iii,"ax",@progbits
	.align	128
        .global         _Z20matrixMultiplyKernelPdS_S_iii
        .type           _Z20matrixMultiplyKernelPdS_S_iii,@function
        .size           _Z20matrixMultiplyKernelPdS_S_iii,(.L_x_13 - _Z20matrixMultiplyKernelPdS_S_iii)
        .other          _Z20matrixMultiplyKernelPdS_S_iii,@"STO_CUDA_ENTRY STV_DEFAULT"
_Z20matrixMultiplyKernelPdS_S_iii:
.text._Z20matrixMultiplyKernelPdS_S_iii:
[----:B------:R-:W0:Y:S01]  /*0000*/  LDC R1, c[0x0][0x37c] ;  /* 0x0000df00ff017b82 */ /* 0x000e220000000800 */
[----:B------:R-:W1:Y:S01]  /*0010*/  LDCU UR4, c[0x0][0x360] ;  /* 0x00006c00ff0477ac */ /* 0x000e620008000800 */
[----:B------:R-:W2:Y:S01]  /*0020*/  LDCU.64 UR36, c[0x0][0x358] ;  /* 0x00006b00ff2477ac */ /* 0x000ea20008000a00 */
[----:B-1----:R-:W-:-:S09]  /*0030*/  UISETP.NE.AND UP0, UPT, UR4, 0x100, UPT ;  /* 0x000001000400788c */ /* 0x002fd2000bf05270 */
[----:B--2---:R-:W-:Y:S05]  /*0040*/  BRA.U !UP0, `(.L_x_0) ;  /* 0x0000000108407547 */ /* 0x004fea000b800000 */
[----:B------:R-:W-:Y:S01]  /*0050*/  MOV R0, 0x0 ;  /* 0x0000000000007802 */ /* 0x000fe20000000f00 */
[----:B------:R-:W1:Y:S01]  /*0060*/  LDCU.64 UR4, c[0x4][0x10] ;  /* 0x01000200ff0477ac */ /* 0x000e620008000a00 */
[----:B------:R-:W-:Y:S02]  /*0070*/  IMAD.MOV.U32 R8, RZ, RZ, 0x58 ;  /* 0x00000058ff087424 */ /* 0x000fe400078e00ff */
[----:B------:R2:W3:Y:S01]  /*0080*/  LDC.64 R2, c[0x4][R0] ;  /* 0x0100000000027b82 */ /* 0x0004e20000000a00 */
[----:B------:R-:W4:Y:S01]  /*0090*/  LDCU.64 UR6, c[0x4][0x18] ;  /* 0x01000300ff0677ac */ /* 0x000f220008000a00 */
[----:B------:R-:W-:Y:S02]  /*00a0*/  IMAD.MOV.U32 R12, RZ, RZ, 0x1 ;  /* 0x00000001ff0c7424 */ /* 0x000fe400078e00ff */
[----:B------:R-:W-:Y:S01]  /*00b0*/  IMAD.MOV.U32 R13, RZ, RZ, RZ ;  /* 0x000000ffff0d7224 */ /* 0x000fe200078e00ff */
[----:B------:R-:W5:Y:S01]  /*00c0*/  LDCU.64 UR8, c[0x4][0x8] ;  /* 0x01000100ff0877ac */ /* 0x000f620008000a00 */
[----:B-1----:R-:W-:-:S02]  /*00d0*/  IMAD.U32 R4, RZ, RZ, UR4 ;  /* 0x00000004ff047e24 */ /* 0x002fc4000f8e00ff */
[----:B------:R-:W-:Y:S02]  /*00e0*/  IMAD.U32 R5, RZ, RZ, UR5 ;  /* 0x00000005ff057e24 */ /* 0x000fe4000f8e00ff */
[----:B----4-:R-:W-:Y:S02]  /*00f0*/  IMAD.U32 R6, RZ, RZ, UR6 ;  /* 0x00000006ff067e24 */ /* 0x010fe4000f8e00ff */
[----:B------:R-:W-:Y:S02]  /*0100*/  IMAD.U32 R7, RZ, RZ, UR7 ;  /* 0x00000007ff077e24 */ /* 0x000fe4000f8e00ff */
[----:B-----5:R-:W-:Y:S02]  /*0110*/  IMAD.U32 R10, RZ, RZ, UR8 ;  /* 0x00000008ff0a7e24 */ /* 0x020fe4000f8e00ff */
[----:B--2---:R-:W-:-:S07]  /*0120*/  IMAD.U32 R11, RZ, RZ, UR9 ;  /* 0x00000009ff0b7e24 */ /* 0x004fce000f8e00ff */
[----:B------:R-:W-:-:S07]  /*0130*/  LEPC R20, `(.L_x_0) ;  /* 0x000000001014794e */ /* 0x000fce0000000000 */
[----:B0--3--:R-:W-:Y:S05]  /*0140*/  CALL.ABS.NOINC R2 ;  /* 0x0000000002007343 */ /* 0x009fea0003c00000 */
.L_x_0:
[----:B------:R-:W1:Y:S01]  /*0150*/  LDCU UR4, c[0x0][0x39c] ;  /* 0x00007380ff0477ac */ /* 0x000e620008000800 */
[----:B------:R-:W-:Y:S02]  /*0160*/  CS2R R150, SRZ ;  /* 0x0000000000967805 */ /* 0x000fe4000001ff00 */
[----:B------:R-:W-:Y:S02]  /*0170*/  CS2R R148, SRZ ;  /* 0x0000000000947805 */ /* 0x000fe4000001ff00 */
[----:B------:R-:W-:Y:S02]  /*0180*/  CS2R R146, SRZ ;  /* 0x0000000000927805 */ /* 0x000fe4000001ff00 */
[----:B------:R-:W-:Y:S02]  /*0190*/  CS2R R144, SRZ ;  /* 0x0000000000907805 */ /* 0x000fe4000001ff00 */
[----:B------:R-:W-:Y:S02]  /*01a0*/  CS2R R142, SRZ ;  /* 0x00000000008e7805 */ /* 0x000fe4000001ff00 */
[----:B------:R-:W-:-:S02]  /*01b0*/  CS2R R140, SRZ ;  /* 0x00000000008c7805 */ /* 0x000fc4000001ff00 */
        /* <DEDUP_REMOVED lines=10> */
[----:B------:R-:W-:Y:S01]  /*0260*/  CS2R R118, SRZ ;  /* 0x0000000000767805 */ /* 0x000fe2000001ff00 */
[----:B-1----:R-:W-:Y:S01]  /*0270*/  UISETP.GE.AND UP0, UPT, UR4, 0x1, UPT ;  /* 0x000000010400788c */ /* 0x002fe2000bf06270 */
        /* <DEDUP_REMOVED lines=46> */
[----:B------:R-:W-:Y:S01]  /*0560*/  CS2R R8, SRZ ;  /* 0x0000000000087805 */ /* 0x000fe2000001ff00 */
[----:B------:R-:W-:Y:S06]  /*0570*/  BRA.U !UP0, `(.L_x_1) ;  /* 0x0000000d084c7547 */ /* 0x000fec000b800000 */
[----:B------:R-:W1:Y:S01]  /*0580*/  S2R R5, SR_TID.X ;  /* 0x0000000000057919 */ /* 0x000e620000002100 */
[----:B------:R-:W2:Y:S01]  /*0590*/  S2UR UR4, SR_CTAID.Y ;  /* 0x00000000000479c3 */ /* 0x000ea20000002600 */
[----:B------:R-:W-:Y:S02]  /*05a0*/  MOV R2, 0x400 ;  /* 0x0000040000027802 */ /* 0x000fe40000000f00 */
[----:B------:R-:W-:Y:S01]  /*05b0*/  CS2R R150, SRZ ;  /* 0x0000000000967805 */ /* 0x000fe2000001ff00 */
[----:B------:R-:W3:Y:S01]  /*05c0*/  S2R R3, SR_CgaCtaId ;  /* 0x0000000000037919 */ /* 0x000ee20000008800 */
[----:B--2---:R-:W-:Y:S01]  /*05d0*/  USHF.L.U32 UR4, UR4, 0x7, URZ ;  /* 0x0000000704047899 */ /* 0x004fe200080006ff */
[C---:B-1----:R-:W-:Y:S02]  /*05e0*/  IMAD.SHL.U32 R0, R5.reuse, 0x20, RZ ;  /* 0x0000002005007824 */ /* 0x042fe400078e00ff */
[----:B------:R-:W-:Y:S01]  /*05f0*/  IMAD.SHL.U32 R4, R5, 0x4, RZ ;  /* 0x0000000405047824 */ /* 0x000fe200078e00ff */
[----:B---3--:R-:W-:Y:S01]  /*0600*/  LEA R3, R3, R2, 0x18 ;  /* 0x0000000203037211 */ /* 0x008fe200078ec0ff */
[----:B------:R-:W-:Y:S01]  /*0610*/  IMAD.MOV.U32 R2, RZ, RZ, RZ ;  /* 0x000000ffff027224 */ /* 0x000fe200078e00ff */
[----:B------:R-:W-:-:S05]  /*0620*/  LOP3.LUT R0, R0, 0x7fe0, RZ, 0xc0, !PT ;  /* 0x00007fe000007812 */ /* 0x000fca00078ec0ff */
[----:B------:R-:W-:Y:S01]  /*0630*/  IMAD.IADD R0, R0, 0x1, R3 ;  /* 0x0000000100007824 */ /* 0x000fe200078e0203 */
[----:B------:R-:W-:Y:S02]  /*0640*/  LEA.HI R3, R5, UR4, RZ, 0x1f ;  /* 0x0000000405037c11 */ /* 0x000fe4000f8ff8ff */
[C---:B------:R-:W-:Y:S02]  /*0650*/  LOP3.LUT R5, R4.reuse, 0x4, RZ, 0xc0, !PT ;  /* 0x0000000404057812 */ /* 0x040fe400078ec0ff */
[----:B------:R-:W-:-:S07]  /*0660*/  LEA.HI R4, R4, UR4, RZ, 0x1d ;  /* 0x0000000404047c11 */ /* 0x000fce000f8fe8ff */
.L_x_3:
[----:B------:R-:W1:Y:S01]  /*0670*/  S2R R77, SR_TID.X ;  /* 0x00000000004d7919 */ /* 0x000e620000002100 */
[----:B------:R-:W2:Y:S01]  /*0680*/  LDC.64 R6, c[0x0][0x398] ;  /* 0x0000e600ff067b82 */ /* 0x000ea20000000a00 */
[----:B------:R-:W-:Y:S01]  /*0690*/  IMAD.IADD R76, R5, 0x1, R2 ;  /* 0x00000001054c7824 */ /* 0x000fe200078e0202 */
[----:B------:R-:W3:Y:S03]  /*06a0*/  S2R R75, SR_CTAID.X ;  /* 0x00000000004b7919 */ /* 0x000ee60000002500 */
[----:B------:R-:W-:-:S03]  /*06b0*/  VIADD R68, R76, 0x1 ;  /* 0x000000014c447836 */ /* 0x000fc60000000000 */
[----:B------:R-:W4:Y:S01]  /*06c0*/  S2UR UR4, SR_CTAID.Y ;  /* 0x00000000000479c3 */ /* 0x000f220000002600 */
[-C--:B--2---:R-:W-:Y:S02]  /*06d0*/  ISETP.GE.AND P0, PT, R76, R7.reuse, PT ;  /* 0x000000074c00720c */ /* 0x084fe40003f06270 */
[----:B------:R-:W-:Y:S02]  /*06e0*/  ISETP.GE.AND P1, PT, R68, R7, PT ;  /* 0x000000074400720c */ /* 0x000fe40003f26270 */
[-C--:B------:R-:W-:Y:S02]  /*06f0*/  ISETP.LT.AND P0, PT, R3, R6.reuse, !P0 ;  /* 0x000000060300720c */ /* 0x080fe40004701270 */
[----:B------:R-:W-:Y:S01]  /*0700*/  ISETP.GE.OR P1, PT, R4, R6, P1 ;  /* 0x000000060400720c */ /* 0x000fe20000f26670 */
[C---:B-1----:R-:W-:Y:S01]  /*0710*/  IMAD.SHL.U32 R81, R77.reuse, 0x4, RZ ;  /* 0x000000044d517824 */ /* 0x042fe200078e00ff */
[----:B----4-:R-:W-:Y:S01]  /*0720*/  USHF.L.U32 UR4, UR4, 0x7, URZ ;  /* 0x0000000704047899 */ /* 0x010fe200080006ff */
[----:B------:R-:W-:-:S03]  /*0730*/  LEA.HI R80, R77, R2, RZ, 0x1b ;  /* 0x000000024d507211 */ /* 0x000fc600078fd8ff */
[C---:B------:R-:W-:Y:S02]  /*0740*/  LOP3.LUT R5, R81.reuse, 0x4, RZ, 0xc0, !PT ;  /* 0x0000000451057812 */ /* 0x040fe400078ec0ff */
[----:B------:R-:W-:Y:S02]  /*0750*/  LEA.HI R4, R81, UR4, RZ, 0x1d ;  /* 0x0000000451047c11 */ /* 0x000fe4000f8fe8ff */
[C-C-:B------:R-:W-:Y:S01]  /*0760*/  IADD3 R68, PT, PT, R5.reuse, 0x2, R2.reuse ;  /* 0x0000000205447810 */ /* 0x140fe20007ffe002 */
[----:B------:R-:W1:Y:S01]  /*0770*/  @P0 LDC.64 R78, c[0x0][0x380] ;  /* 0x0000e000ff4e0b82 */ /* 0x000e620000000a00 */
[----:B------:R-:W-:Y:S01]  /*0780*/  IADD3 R72, PT, PT, R5, 0x3, R2 ;  /* 0x0000000305487810 */ /* 0x000fe20007ffe002 */
[----:B------:R-:W2:Y:S01]  /*0790*/  LDCU UR4, c[0x0][0x3a0] ;  /* 0x00007400ff0477ac */ /* 0x000ea20008000800 */
[-C--:B------:R-:W-:Y:S01]  /*07a0*/  ISETP.GE.AND P2, PT, R68, R7.reuse, PT ;  /* 0x000000074400720c */ /* 0x080fe20003f46270 */
[CCC-:B------:R-:W-:Y:S02]  /*07b0*/  @!P1 IMAD R74, R4.reuse, R7.reuse, R76.reuse ;  /* 0x00000007044a9224 */ /* 0x1c0fe400078e024c */
[-C--:B------:R-:W-:Y:S01]  /*07c0*/  @P0 IMAD R73, R3, R7.reuse, R76 ;  /* 0x0000000703490224 */ /* 0x080fe200078e024c */
[----:B------:R-:W-:Y:S01]  /*07d0*/  ISETP.GE.OR P3, PT, R4, R6, P2 ;  /* 0x000000060400720c */ /* 0x000fe20001766670 */
[----:B------:R-:W4:Y:S01]  /*07e0*/  @!P1 LDC.64 R70, c[0x0][0x380] ;  /* 0x0000e000ff469b82 */ /* 0x000f220000000a00 */
[----:B------:R-:W-:-:S02]  /*07f0*/  ISETP.GE.AND P2, PT, R72, R7, PT ;  /* 0x000000074800720c */ /* 0x000fc40003f46270 */
[----:B------:R-:W-:Y:S02]  /*0800*/  LOP3.LUT R72, R81, 0x7c, RZ, 0xc0, !PT ;  /* 0x0000007c51487812 */ /* 0x000fe400078ec0ff */
[----:B------:R-:W-:Y:S01]  /*0810*/  ISETP.GE.OR P2, PT, R4, R6, P2 ;  /* 0x000000060400720c */ /* 0x000fe20001746670 */
[----:B------:R-:W-:Y:S02]  /*0820*/  @!P1 VIADD R83, R74, 0x1 ;  /* 0x000000014a539836 */ /* 0x000fe40000000000 */
[----:B---3--:R-:W-:-:S04]  /*0830*/  IMAD R6, R75, 0x80, R72 ;  /* 0x000000804b067824 */ /* 0x008fc800078e0248 */
[----:B------:R-:W3:Y:S01]  /*0840*/  @!P3 LDC.64 R68, c[0x0][0x380] ;  /* 0x0000e000ff44bb82 */ /* 0x000ee20000000a00 */
[----:B--2---:R-:W-:Y:S01]  /*0850*/  ISETP.GE.AND P4, PT, R6, UR4, PT ;  /* 0x0000000406007c0c */ /* 0x004fe2000bf86270 */
[----:B------:R-:W-:Y:S02]  /*0860*/  @!P3 IMAD R153, R4, R7, R76 ;  /* 0x000000070499b224 */ /* 0x000fe400078e024c */
[----:B-1----:R-:W-:-:S04]  /*0870*/  @P0 IMAD.WIDE.U32 R78, R73, 0x8, R78 ;  /* 0x00000008494e0825 */ /* 0x002fc800078e004e */
[----:B------:R-:W1:Y:S01]  /*0880*/  @!P2 LDC.64 R74, c[0x0][0x380] ;  /* 0x0000e000ff4aab82 */ /* 0x000e620000000a00 */
[-C--:B------:R-:W-:Y:S02]  /*0890*/  ISETP.GE.OR P4, PT, R80, R7.reuse, P4 ;  /* 0x000000075000720c */ /* 0x080fe40002786670 */
[----:B------:R-:W-:Y:S01]  /*08a0*/  CS2R R72, SRZ ;  /* 0x0000000000487805 */ /* 0x000fe2000001ff00 */
[----:B------:R-:W-:Y:S02]  /*08b0*/  @!P3 VIADD R153, R153, 0x2 ;  /* 0x000000029999b836 */ /* 0x000fe40000000000 */
[----:B------:R-:W-:Y:S02]  /*08c0*/  @!P2 IMAD R155, R4, R7, R76 ;  /* 0x00000007049ba224 */ /* 0x000fe400078e024c */
[----:B------:R-:W-:Y:S01]  /*08d0*/  VIADD R76, R6, 0x1 ;  /* 0x00000001064c7836 */ /* 0x000fe20000000000 */
[----:B------:R2:W5:Y:S01]  /*08e0*/  @P0 LDG.E.64 R72, desc[UR36][R78.64] ;  /* 0x000000244e480981 */ /* 0x000562000c1e1b00 */
[----:B------:R-:W-:-:S02]  /*08f0*/  @!P2 VIADD R155, R155, 0x3 ;  /* 0x000000039b9ba836 */ /* 0x000fc40000000000 */
[----:B----4-:R-:W-:-:S04]  /*0900*/  @!P1 IMAD.WIDE.U32 R82, R83, 0x8, R70 ;  /* 0x0000000853529825 */ /* 0x010fc800078e0046 */
[----:B---3--:R-:W-:Y:S01]  /*0910*/  @!P3 IMAD.WIDE.U32 R152, R153, 0x8, R68 ;  /* 0x000000089998b825 */ /* 0x008fe200078e0044 */
[----:B------:R-:W-:Y:S01]  /*0920*/  CS2R R68, SRZ ;  /* 0x0000000000447805 */ /* 0x000fe2000001ff00 */
[----:B--2---:R-:W2:Y:S01]  /*0930*/  @!P4 LDC.64 R78, c[0x0][0x388] ;  /* 0x0000e200ff4ecb82 */ /* 0x004ea20000000a00 */
[----:B------:R-:W-:Y:S02]  /*0940*/  ISETP.GE.AND P0, PT, R76, UR4, PT ;  /* 0x000000044c007c0c */ /* 0x000fe4000bf06270 */
[----:B------:R-:W-:Y:S02]  /*0950*/  CS2R R70, SRZ ;  /* 0x0000000000467805 */ /* 0x000fe4000001ff00 */
[----:B------:R-:W-:Y:S01]  /*0960*/  LEA.HI R76, R81, R2, RZ, 0x19 ;  /* 0x00000002514c7211 */ /* 0x000fe200078fc8ff */
[----:B------:R-:W-:Y:S01]  /*0970*/  VIADD R81, R6, 0x2 ;  /* 0x0000000206517836 */ /* 0x000fe20000000000 */
[----:B------:R3:W4:Y:S01]  /*0980*/  @!P1 LDG.E.64 R68, desc[UR36][R82.64] ;  /* 0x0000002452449981 */ /* 0x000722000c1e1b00 */
[----:B-1----:R-:W-:Y:S01]  /*0990*/  @!P2 IMAD.WIDE.U32 R154, R155, 0x8, R74 ;  /* 0x000000089b9aa825 */ /* 0x002fe200078e004a */
[----:B------:R-:W-:-:S02]  /*09a0*/  CS2R R74, SRZ ;  /* 0x00000000004a7805 */ /* 0x000fc4000001ff00 */
[----:B------:R-:W-:Y:S01]  /*09b0*/  ISETP.GE.OR P0, PT, R76, R7, P0 ;  /* 0x000000074c00720c */ /* 0x000fe20000706670 */
[----:B------:R1:W4:Y:S01]  /*09c0*/  @!P3 LDG.E.64 R70, desc[UR36][R152.64] ;  /* 0x000000249846b981 */ /* 0x000322000c1e1b00 */
[----:B------:R-:W-:-:S03]  /*09d0*/  ISETP.GE.AND P1, PT, R81, UR4, PT ;  /* 0x0000000451007c0c */ /* 0x000fc6000bf26270 */
[----:B------:R0:W4:Y:S01]  /*09e0*/  @!P2 LDG.E.64 R74, desc[UR36][R154.64] ;  /* 0x000000249a4aa981 */ /* 0x000122000c1e1b00 */
[----:B---3--:R-:W-:Y:S01]  /*09f0*/  VIADD R82, R6, 0x3 ;  /* 0x0000000306527836 */ /* 0x008fe20000000000 */
[----:B------:R-:W-:Y:S01]  /*0a00*/  ISETP.GE.OR P1, PT, R76, R7, P1 ;  /* 0x000000074c00720c */ /* 0x000fe20000f26670 */
[----:B-1----:R-:W-:-:S03]  /*0a10*/  @!P4 IMAD R153, R80, UR4, R6 ;  /* 0x000000045099cc24 */ /* 0x002fc6000f8e0206 */
[----:B------:R-:W-:Y:S02]  /*0a20*/  ISETP.GE.AND P2, PT, R82, UR4, PT ;  /* 0x0000000452007c0c */ /* 0x000fe4000bf46270 */
[----:B------:R-:W-:Y:S02]  /*0a30*/  CS2R R80, SRZ ;  /* 0x0000000000507805 */ /* 0x000fe4000001ff00 */
[C---:B------:R-:W-:Y:S01]  /*0a40*/  ISETP.GE.OR P2, PT, R76.reuse, R7, P2 ;  /* 0x000000074c00720c */ /* 0x040fe20001746670 */
[----:B------:R-:W-:Y:S02]  /*0a50*/  @!P0 IMAD R82, R76, UR4, R6 ;  /* 0x000000044c528c24 */ /* 0x000fe4000f8e0206 */
[----:B--2---:R-:W-:Y:S02]  /*0a60*/  @!P4 IMAD.WIDE R152, R153, 0x8, R78 ;  /* 0x000000089998c825 */ /* 0x004fe400078e024e */
[----:B------:R-:W1:Y:S02]  /*0a70*/  @!P0 LDC.64 R78, c[0x0][0x388] ;  /* 0x0000e200ff4e8b82 */ /* 0x000e640000000a00 */
[----:B0-----:R-:W-:Y:S01]  /*0a80*/  @!P0 VIADD R155, R82, 0x1 ;  /* 0x00000001529b8836 */ /* 0x001fe20000000000 */
[----:B------:R0:W2:Y:S05]  /*0a90*/  @!P4 LDG.E.64 R80, desc[UR36][R152.64] ;  /* 0x000000249850c981 */ /* 0x0000aa000c1e1b00 */
[----:B------:R-:W3:Y:S08]  /*0aa0*/  @!P1 LDC.64 R82, c[0x0][0x388] ;  /* 0x0000e200ff529b82 */ /* 0x000ef00000000a00 */
[----:B0-----:R-:W0:Y:S01]  /*0ab0*/  @!P2 LDC.64 R152, c[0x0][0x388] ;  /* 0x0000e200ff98ab82 */ /* 0x001e220000000a00 */
[----:B------:R-:W-:-:S02]  /*0ac0*/  @!P1 IMAD R157, R76, UR4, R6 ;  /* 0x000000044c9d9c24 */ /* 0x000fc4000f8e0206 */
[----:B------:R-:W-:Y:S02]  /*0ad0*/  @!P2 IMAD R159, R76, UR4, R6 ;  /* 0x000000044c9fac24 */ /* 0x000fe4000f8e0206 */
[----:B------:R-:W-:Y:S02]  /*0ae0*/  @!P1 VIADD R157, R157, 0x2 ;  /* 0x000000029d9d9836 */ /* 0x000fe40000000000 */
[----:B------:R-:W-:Y:S02]  /*0af0*/  @!P2 VIADD R159, R159, 0x3 ;  /* 0x000000039f9fa836 */ /* 0x000fe40000000000 */
[----:B-1----:R-:W-:Y:S01]  /*0b00*/  @!P0 IMAD.WIDE R154, R155, 0x8, R78 ;  /* 0x000000089b9a8825 */ /* 0x002fe200078e024e */
[----:B------:R-:W-:-:S03]  /*0b10*/  CS2R R78, SRZ ;  /* 0x00000000004e7805 */ /* 0x000fc6000001ff00 */
[----:B---3--:R-:W-:Y:S01]  /*0b20*/  @!P1 IMAD.WIDE R156, R157, 0x8, R82 ;  /* 0x000000089d9c9825 */ /* 0x008fe200078e0252 */
[----:B------:R-:W-:Y:S02]  /*0b30*/  CS2R R82, SRZ ;  /* 0x0000000000527805 */ /* 0x000fe4000001ff00 */
[----:B------:R1:W3:Y:S04]  /*0b40*/  @!P0 LDG.E.64 R78, desc[UR36][R154.64] ;  /* 0x000000249a4e8981 */ /* 0x0002e8000c1e1b00 */
[----:B------:R1:W3:Y:S01]  /*0b50*/  @!P1 LDG.E.64 R82, desc[UR36][R156.64] ;  /* 0x000000249c529981 */ /* 0x0002e2000c1e1b00 */
[----:B0-----:R-:W-:Y:S01]  /*0b60*/  @!P2 IMAD.WIDE R158, R159, 0x8, R152 ;  /* 0x000000089f9ea825 */ /* 0x001fe200078e0298 */
[----:B------:R-:W-:-:S06]  /*0b70*/  CS2R R152, SRZ ;  /* 0x0000000000987805 */ /* 0x000fcc000001ff00 */
[----:B------:R0:W3:Y:S01]  /*0b80*/  @!P2 LDG.E.64 R152, desc[UR36][R158.64] ;  /* 0x000000249e98a981 */ /* 0x0000e2000c1e1b00 */
[----:B------:R-:W-:Y:S01]  /*0b90*/  LEA R6, R77, 0x8, 0x5 ;  /* 0x000000084d067811 */ /* 0x000fe200078e28ff */
[----:B------:R-:W-:Y:S05]  /*0ba0*/  WARPSYNC.ALL ;  /* 0x0000000000007948 */ /* 0x000fea0003800000 */
[----:B------:R-:W1:Y:S01]  /*0bb0*/  S2R R161, SR_CgaCtaId ;  /* 0x0000000000a17919 */ /* 0x000e620000008800 */
[----:B------:R-:W-:Y:S01]  /*0bc0*/  MOV R76, 0x400 ;  /* 0x00000400004c7802 */ /* 0x000fe20000000f00 */
[----:B------:R-:W-:Y:S01]  /*0bd0*/  UMOV UR4, 0x20 ;  /* 0x0000002000047882 */ /* 0x000fe20000000000 */
[----:B------:R-:W-:-:S02]  /*0be0*/  LOP3.LUT R6, R6, 0x7fe8, RZ, 0xc0, !PT ;  /* 0x00007fe806067812 */ /* 0x000fc400078ec0ff */
[----:B-1----:R-:W-:-:S05]  /*0bf0*/  LEA R163, R161, R76, 0x18 ;  /* 0x0000004ca1a37211 */ /* 0x002fca00078ec0ff */
[----:B------:R-:W-:Y:S01]  /*0c00*/  IMAD.IADD R155, R163, 0x1, R6 ;  /* 0x00000001a39b7824 */ /* 0x000fe200078e0206 */
[----:B------:R-:W-:-:S04]  /*0c10*/  LEA R6, R77, 0x10, 0x5 ;  /* 0x000000104d067811 */ /* 0x000fc800078e28ff */
[----:B------:R-:W-:-:S05]  /*0c20*/  LOP3.LUT R6, R6, 0x7ff0, RZ, 0xc0, !PT ;  /* 0x00007ff006067812 */ /* 0x000fca00078ec0ff */
[----:B------:R-:W-:Y:S02]  /*0c30*/  IMAD.IADD R157, R163, 0x1, R6 ;  /* 0x00000001a39d7824 */ /* 0x000fe400078e0206 */
[----:B------:R-:W-:-:S05]  /*0c40*/  VIADD R6, R76, 0x2000 ;  /* 0x000020004c067836 */ /* 0x000fca0000000000 */
[----:B------:R-:W-:Y:S01]  /*0c50*/  LEA R160, R161, R6, 0x18 ;  /* 0x00000006a1a07211 */ /* 0x000fe200078ec0ff */
[----:B------:R-:W-:-:S04]  /*0c60*/  IMAD.SHL.U32 R161, R77, 0x20, RZ ;  /* 0x000000204da17824 */ /* 0x000fc800078e00ff */
[----:B0-----:R-:W-:Y:S01]  /*0c70*/  IMAD R159, R77, 0x20, R160 ;  /* 0x000000204d9f7824 */ /* 0x001fe200078e02a0 */
[----:B------:R-:W-:-:S04]  /*0c80*/  LOP3.LUT R6, R161, 0x7e00, RZ, 0xc0, !PT ;  /* 0x00007e00a1067812 */ /* 0x000fc800078ec0ff */
[--C-:B------:R-:W-:Y:S01]  /*0c90*/  IADD3 R6, PT, PT, R6, 0x100, R163.reuse ;  /* 0x0000010006067810 */ /* 0x100fe20007ffe0a3 */
[----:B-----5:R0:W-:Y:S02]  /*0ca0*/  STS.64 [R0], R72 ;  /* 0x0000004800007388 */ /* 0x0201e40000000a00 */
[C---:B0-----:R-:W-:Y:S01]  /*0cb0*/  IMAD R73, R77.reuse, 0x20, R163 ;  /* 0x000000204d497824 */ /* 0x041fe200078e02a3 */
[----:B------:R-:W-:Y:S01]  /*0cc0*/  LOP3.LUT R77, R77, 0xf, RZ, 0xc0, !PT ;  /* 0x0000000f4d4d7812 */ /* 0x000fe200078ec0ff */
[----:B----4-:R0:W-:Y:S04]  /*0cd0*/  STS.64 [R155], R68 ;  /* 0x000000449b007388 */ /* 0x0101e80000000a00 */
[----:B------:R1:W-:Y:S04]  /*0ce0*/  STS.64 [R157], R70 ;  /* 0x000000469d007388 */ /* 0x0003e80000000a00 */
[----:B------:R1:W-:Y:S01]  /*0cf0*/  STS.64 [R73+0x18], R74 ;  /* 0x0000184a49007388 */ /* 0x0003e20000000a00 */
[----:B0-----:R-:W-:-:S02]  /*0d00*/  IMAD.IADD R69, R161, 0x1, R160 ;  /* 0x00000001a1457824 */ /* 0x001fc400078e02a0 */
[----:B------:R-:W-:Y:S01]  /*0d10*/  IMAD R160, R77, 0x40, R160 ;  /* 0x000000404da07824 */ /* 0x000fe200078e02a0 */
[----:B--2---:R1:W-:Y:S04]  /*0d20*/  STS.64 [R159], R80 ;  /* 0x000000509f007388 */ /* 0x0043e80000000a00 */
[----:B---3--:R1:W-:Y:S04]  /*0d30*/  STS.64 [R159+0x8], R78 ;  /* 0x0000084e9f007388 */ /* 0x0083e80000000a00 */
[----:B------:R1:W-:Y:S04]  /*0d40*/  STS.64 [R159+0x10], R82 ;  /* 0x000010529f007388 */ /* 0x0003e80000000a00 */
[----:B------:R1:W-:Y:S01]  /*0d50*/  STS.64 [R69+0x18], R152 ;  /* 0x0000189845007388 */ /* 0x0003e20000000a00 */
[----:B------:R-:W-:Y:S06]  /*0d60*/  BAR.SYNC.DEFER_BLOCKING 0x0 ;  /* 0x0000000000007b1d */ /* 0x000fec0000010000 */
.L_x_2:
[----:B-1----:R-:W-:Y:S04]  /*0d70*/  LDS.64 R158, [R6+-0x100] ;  /* 0xffff0000069e7984 */ /* 0x002fe80000000a00 */
[----:B------:R-:W0:Y:S04]  /*0d80*/  LDS.128 R68, [R160+UR4+-0x20] ;  /* 0xffffe004a0447984 */ /* 0x000e280008000c00 */
[----:B------:R-:W1:Y:S04]  /*0d90*/  LDS.128 R72, [R160+UR4+-0x10] ;  /* 0xfffff004a0487984 */ /* 0x000e680008000c00 */
[----:B------:R-:W2:Y:S04]  /*0da0*/  LDS.128 R76, [R160+UR4] ;  /* 0x00000004a04c7984 */ /* 0x000ea80008000c00 */
[----:B------:R-:W3:Y:S04]  /*0db0*/  LDS.64 R156, [R6+-0xc0] ;  /* 0xffff4000069c7984 */ /* 0x000ee80000000a00 */
[----:B------:R-:W4:Y:S01]  /*0dc0*/  LDS.128 R80, [R160+UR4+0x10] ;  /* 0x00001004a0507984 */ /* 0x000f220008000c00 */
[----:B------:R-:W-:-:S03]  /*0dd0*/  UIADD3 UR4, UPT, UPT, UR4, 0x400, URZ ;  /* 0x0000040004047890 */ /* 0x000fc6000fffe0ff */
[----:B------:R-:W5:Y:S01]  /*0de0*/  LDS.64 R152, [R6+-0x80] ;  /* 0xffff800006987984 */ /* 0x000f620000000a00 */
[----:B------:R-:W-:-:S03]  /*0df0*/  UISETP.NE.AND UP0, UPT, UR4, 0x2020, UPT ;  /* 0x000020200400788c */ /* 0x000fc6000bf05270 */
[----:B------:R-:W5:Y:S01]  /*0e00*/  LDS.64 R154, [R6+-0x40] ;  /* 0xffffc000069a7984 */ /* 0x000f620000000a00 */
[C---:B0-----:R-:W-:Y:S02]  /*0e10*/  DFMA R8, R158.reuse, R68, R8 ;  /* 0x000000449e08722b */ /* 0x041fe40000000008 */
[C---:B------:R-:W-:Y:S02]  /*0e20*/  DFMA R10, R158.reuse, R70, R10 ;  /* 0x000000469e0a722b */ /* 0x040fe4000000000a */
[C---:B-1----:R-:W-:Y:S02]  /*0e30*/  DFMA R12, R158.reuse, R72, R12 ;  /* 0x000000489e0c722b */ /* 0x042fe4000000000c */
[C---:B------:R-:W-:Y:S02]  /*0e40*/  DFMA R14, R158.reuse, R74, R14 ;  /* 0x0000004a9e0e722b */ /* 0x040fe4000000000e */
[C---:B--2---:R-:W-:Y:S02]  /*0e50*/  DFMA R16, R158.reuse, R76, R16 ;  /* 0x0000004c9e10722b */ /* 0x044fe40000000010 */
[----:B------:R-:W-:-:S02]  /*0e60*/  DFMA R18, R158, R78, R18 ;  /* 0x0000004e9e12722b */ /* 0x000fc40000000012 */
[C---:B---3--:R-:W-:Y:S02]  /*0e70*/  DFMA R24, R156.reuse, R68, R24 ;  /* 0x000000449c18722b */ /* 0x048fe40000000018 */
[----:B------:R-:W-:Y:S02]  /*0e80*/  DFMA R26, R156, R70, R26 ;  /* 0x000000469c1a722b */ /* 0x000fe4000000001a */
[C---:B----4-:R-:W-:Y:S02]  /*0e90*/  DFMA R20, R158.reuse, R80, R20 ;  /* 0x000000509e14722b */ /* 0x050fe40000000014 */
[----:B------:R-:W-:Y:S02]  /*0ea0*/  DFMA R22, R158, R82, R22 ;  /* 0x000000529e16722b */ /* 0x000fe40000000016 */
[C---:B------:R-:W-:Y:S01]  /*0eb0*/  DFMA R28, R156.reuse, R72, R28 ;  /* 0x000000489c1c722b */ /* 0x040fe2000000001c */
[----:B------:R-:W0:Y:S01]  /*0ec0*/  LDS.64 R158, [R6+0xc0] ;  /* 0x0000c000069e7984 */ /* 0x000e220000000a00 */
[----:B------:R-:W-:-:S02]  /*0ed0*/  DFMA R30, R156, R74, R30 ;  /* 0x0000004a9c1e722b */ /* 0x000fc4000000001e */
[C---:B------:R-:W-:Y:S02]  /*0ee0*/  DFMA R32, R156.reuse, R76, R32 ;  /* 0x0000004c9c20722b */ /* 0x040fe40000000020 */
[C---:B------:R-:W-:Y:S02]  /*0ef0*/  DFMA R34, R156.reuse, R78, R34 ;  /* 0x0000004e9c22722b */ /* 0x040fe40000000022 */
[C---:B------:R-:W-:Y:S02]  /*0f00*/  DFMA R36, R156.reuse, R80, R36 ;  /* 0x000000509c24722b */ /* 0x040fe40000000024 */
[----:B------:R-:W-:Y:S02]  /*0f10*/  DFMA R38, R156, R82, R38 ;  /* 0x000000529c26722b */ /* 0x000fe40000000026 */
[C---:B-----5:R-:W-:Y:S01]  /*0f20*/  DFMA R40, R152.reuse, R68, R40 ;  /* 0x000000449828722b */ /* 0x060fe20000000028 */
[----:B------:R-:W1:Y:S01]  /*0f30*/  LDS.64 R156, [R6+0x80] ;  /* 0x00008000069c7984 */ /* 0x000e620000000a00 */
[----:B------:R-:W-:-:S02]  /*0f40*/  DFMA R42, R152, R70, R42 ;  /* 0x00000046982a722b */ /* 0x000fc4000000002a */
[C---:B------:R-:W-:Y:S02]  /*0f50*/  DFMA R44, R152.reuse, R72, R44 ;  /* 0x00000048982c722b */ /* 0x040fe4000000002c */
[C---:B------:R-:W-:Y:S02]  /*0f60*/  DFMA R46, R152.reuse, R74, R46 ;  /* 0x0000004a982e722b */ /* 0x040fe4000000002e */
[C---:B------:R-:W-:Y:S02]  /*0f70*/  DFMA R48, R152.reuse, R76, R48 ;  /* 0x0000004c9830722b */ /* 0x040fe40000000030 */
[C---:B------:R-:W-:Y:S02]  /*0f80*/  DFMA R50, R152.reuse, R78, R50 ;  /* 0x0000004e9832722b */ /* 0x040fe40000000032 */
[C---:B------:R-:W-:Y:S02]  /*0f90*/  DFMA R52, R152.reuse, R80, R52 ;  /* 0x000000509834722b */ /* 0x040fe40000000034 */
[----:B------:R-:W-:-:S02]  /*0fa0*/  DFMA R54, R152, R82, R54 ;  /* 0x000000529836722b */ /* 0x000fc40000000036 */
[C---:B------:R-:W-:Y:S01]  /*0fb0*/  DFMA R56, R154.reuse, R68, R56 ;  /* 0x000000449a38722b */ /* 0x040fe20000000038 */
[----:B------:R-:W2:Y:S01]  /*0fc0*/  LDS.64 R152, [R6] ;  /* 0x0000000006987984 */ /* 0x000ea20000000a00 */
[C---:B------:R-:W-:Y:S02]  /*0fd0*/  DFMA R58, R154.reuse, R70, R58 ;  /* 0x000000469a3a722b */ /* 0x040fe4000000003a */
[C---:B------:R-:W-:Y:S02]  /*0fe0*/  DFMA R60, R154.reuse, R72, R60 ;  /* 0x000000489a3c722b */ /* 0x040fe4000000003c */
[C---:B------:R-:W-:Y:S02]  /*0ff0*/  DFMA R62, R154.reuse, R74, R62 ;  /* 0x0000004a9a3e722b */ /* 0x040fe4000000003e */
[C---:B------:R-:W-:Y:S02]  /*1000*/  DFMA R64, R154.reuse, R76, R64 ;  /* 0x0000004c9a40722b */ /* 0x040fe40000000040 */
[----:B------:R-:W-:-:S02]  /*1010*/  DFMA R66, R154, R78, R66 ;  /* 0x0000004e9a42722b */ /* 0x000fc40000000042 */
[C---:B------:R-:W-:Y:S02]  /*1020*/  DFMA R84, R154.reuse, R80, R84 ;  /* 0x000000509a54722b */ /* 0x040fe40000000054 */
[----:B------:R-:W-:Y:S01]  /*1030*/  DFMA R86, R154, R82, R86 ;  /* 0x000000529a56722b */ /* 0x000fe20000000056 */
[----:B------:R3:W4:Y:S01]  /*1040*/  LDS.64 R154, [R6+0x40] ;  /* 0x00004000069a7984 */ /* 0x0007220000000a00 */
[C---:B0-----:R-:W-:Y:S02]  /*1050*/  DFMA R136, R158.reuse, R68, R136 ;  /* 0x000000449e88722b */ /* 0x041fe40000000088 */
[C---:B------:R-:W-:Y:S02]  /*1060*/  DFMA R138, R158.reuse, R70, R138 ;  /* 0x000000469e8a722b */ /* 0x040fe4000000008a */
[C---:B------:R-:W-:Y:S02]  /*1070*/  DFMA R140, R158.reuse, R72, R140 ;  /* 0x000000489e8c722b */ /* 0x040fe4000000008c */
[----:B------:R-:W-:Y:S01]  /*1080*/  DFMA R142, R158, R74, R142 ;  /* 0x0000004a9e8e722b */ /* 0x000fe2000000008e */
[----:B---3--:R-:W-:Y:S01]  /*1090*/  VIADD R6, R6, 0x8 ;  /* 0x0000000806067836 */ /* 0x008fe20000000000 */
[----:B-1----:R-:W-:-:S02]  /*10a0*/  DFMA R120, R156, R68, R120 ;  /* 0x000000449c78722b */ /* 0x002fc40000000078 */
[C---:B------:R-:W-:Y:S02]  /*10b0*/  DFMA R122, R156.reuse, R70, R122 ;  /* 0x000000469c7a722b */ /* 0x040fe4000000007a */
[C---:B------:R-:W-:Y:S02]  /*10c0*/  DFMA R124, R156.reuse, R72, R124 ;  /* 0x000000489c7c722b */ /* 0x040fe4000000007c */
[C---:B------:R-:W-:Y:S02]  /*10d0*/  DFMA R126, R156.reuse, R74, R126 ;  /* 0x0000004a9c7e722b */ /* 0x040fe4000000007e */
[C---:B------:R-:W-:Y:S02]  /*10e0*/  DFMA R128, R156.reuse, R76, R128 ;  /* 0x0000004c9c80722b */ /* 0x040fe40000000080 */
[C---:B------:R-:W-:Y:S02]  /*10f0*/  DFMA R130, R156.reuse, R78, R130 ;  /* 0x0000004e9c82722b */ /* 0x040fe40000000082 */
[----:B------:R-:W-:-:S02]  /*1100*/  DFMA R132, R156, R80, R132 ;  /* 0x000000509c84722b */ /* 0x000fc40000000084 */
[----:B------:R-:W-:Y:S02]  /*1110*/  DFMA R134, R156, R82, R134 ;  /* 0x000000529c86722b */ /* 0x000fe40000000086 */
[C---:B--2---:R-:W-:Y:S02]  /*1120*/  DFMA R88, R152.reuse, R68, R88 ;  /* 0x000000449858722b */ /* 0x044fe40000000058 */
[C---:B------:R-:W-:Y:S02]  /*1130*/  DFMA R90, R152.reuse, R70, R90 ;  /* 0x00000046985a722b */ /* 0x040fe4000000005a */
[C---:B------:R-:W-:Y:S02]  /*1140*/  DFMA R92, R152.reuse, R72, R92 ;  /* 0x00000048985c722b */ /* 0x040fe4000000005c */
[C---:B------:R-:W-:Y:S02]  /*1150*/  DFMA R94, R152.reuse, R74, R94 ;  /* 0x0000004a985e722b */ /* 0x040fe4000000005e */
[----:B------:R-:W-:-:S02]  /*1160*/  DFMA R96, R152, R76, R96 ;  /* 0x0000004c9860722b */ /* 0x000fc40000000060 */
[C---:B------:R-:W-:Y:S02]  /*1170*/  DFMA R98, R152.reuse, R78, R98 ;  /* 0x0000004e9862722b */ /* 0x040fe40000000062 */
[C---:B------:R-:W-:Y:S02]  /*1180*/  DFMA R100, R152.reuse, R80, R100 ;  /* 0x000000509864722b */ /* 0x040fe40000000064 */
[----:B------:R-:W-:Y:S02]  /*1190*/  DFMA R102, R152, R82, R102 ;  /* 0x000000529866722b */ /* 0x000fe40000000066 */
[C---:B----4-:R-:W-:Y:S02]  /*11a0*/  DFMA R104, R154.reuse, R68, R104 ;  /* 0x000000449a68722b */ /* 0x050fe40000000068 */
[C---:B------:R-:W-:Y:S02]  /*11b0*/  DFMA R106, R154.reuse, R70, R106 ;  /* 0x000000469a6a722b */ /* 0x040fe4000000006a */
[----:B------:R-:W-:-:S02]  /*11c0*/  DFMA R108, R154, R72, R108 ;  /* 0x000000489a6c722b */ /* 0x000fc4000000006c */
[C---:B------:R-:W-:Y:S02]  /*11d0*/  DFMA R110, R154.reuse, R74, R110 ;  /* 0x0000004a9a6e722b */ /* 0x040fe4000000006e */
[C---:B------:R-:W-:Y:S02]  /*11e0*/  DFMA R112, R154.reuse, R76, R112 ;  /* 0x0000004c9a70722b */ /* 0x040fe40000000070 */
[C---:B------:R-:W-:Y:S02]  /*11f0*/  DFMA R114, R154.reuse, R78, R114 ;  /* 0x0000004e9a72722b */ /* 0x040fe40000000072 */
[C---:B------:R-:W-:Y:S02]  /*1200*/  DFMA R116, R154.reuse, R80, R116 ;  /* 0x000000509a74722b */ /* 0x040fe40000000074 */
[----:B------:R-:W-:Y:S02]  /*1210*/  DFMA R118, R154, R82, R118 ;  /* 0x000000529a76722b */ /* 0x000fe40000000076 */
[----:B------:R-:W-:-:S02]  /*1220*/  DFMA R144, R158, R76, R144 ;  /* 0x0000004c9e90722b */ /* 0x000fc40000000090 */
[C---:B------:R-:W-:Y:S02]  /*1230*/  DFMA R146, R158.reuse, R78, R146 ;  /* 0x0000004e9e92722b */ /* 0x040fe40000000092 */
[C---:B------:R-:W-:Y:S02]  /*1240*/  DFMA R148, R158.reuse, R80, R148 ;  /* 0x000000509e94722b */ /* 0x040fe40000000094 */
[----:B------:R-:W-:Y:S01]  /*1250*/  DFMA R150, R158, R82, R150 ;  /* 0x000000529e96722b */ /* 0x000fe20000000096 */
[----:B------:R-:W-:Y:S10]  /*1260*/  BRA.U UP0, `(.L_x_2) ;  /* 0xfffffff900c07547 */ /* 0x000ff4000b83ffff */
[----:B------:R-:W-:Y:S01]  /*1270*/  VIADD R2, R2, 0x8 ;  /* 0x0000000802027836 */ /* 0x000fe20000000000 */
[----:B------:R-:W-:Y:S04]  /*1280*/  BAR.SYNC.DEFER_BLOCKING 0x0 ;  /* 0x0000000000007b1d */ /* 0x000fe80000010000 */
[----:B------:R-:W-:-:S13]  /*1290*/  ISETP.GE.AND P0, PT, R2, R7, PT ;  /* 0x000000070200720c */ /* 0x000fda0003f06270 */
[----:B------:R-:W-:Y:S05]  /*12a0*/  @!P0 BRA `(.L_x_3) ;  /* 0xfffffff000f08947 */ /* 0x000fea000383ffff */
.L_x_1:
[----:B------:R-:W1:Y:S01]  /*12b0*/  S2R R3, SR_TID.X ;  /* 0x0000000000037919 */ /* 0x000e620000002100 */
[----:B------:R-:W2:Y:S01]  /*12c0*/  LDC R0, c[0x0][0x3a0] ;  /* 0x0000e800ff007b82 */ /* 0x000ea20000000800 */
[----:B------:R-:W3:Y:S01]  /*12d0*/  LDCU UR4, c[0x0][0x398] ;  /* 0x00007300ff0477ac */ /* 0x000ee20008000800 */
[----:B------:R-:W-:Y:S01]  /*12e0*/  BSSY.RECONVERGENT B0, `(.L_x_4) ;  /* 0x0000068000007945 */ /* 0x000fe20003800200 */
[----:B------:R-:W4:Y:S01]  /*12f0*/  S2R R5, SR_CTAID.Y ;  /* 0x0000000000057919 */ /* 0x000f220000002600 */
[----:B------:R-:W5:Y:S01]  /*1300*/  S2R R4, SR_CTAID.X ;  /* 0x0000000000047919 */ /* 0x000f620000002500 */
[----:B-1----:R-:W-:Y:S01]  /*1310*/  SHF.R.U32.HI R2, RZ, 0x1, R3 ;  /* 0x00000001ff027819 */ /* 0x002fe20000011603 */
[----:B------:R-:W-:-:S03]  /*1320*/  IMAD.SHL.U32 R3, R3, 0x8, RZ ;  /* 0x0000000803037824 */ /* 0x000fc600078e00ff */
[----:B------:R-:W-:Y:S02]  /*1330*/  LOP3.LUT R2, R2, 0x1f8, RZ, 0xc0, !PT ;  /* 0x000001f802027812 */ /* 0x000fe400078ec0ff */
[----:B------:R-:W-:-:S03]  /*1340*/  LOP3.LUT R3, R3, 0x78, RZ, 0xc0, !PT ;  /* 0x0000007803037812 */ /* 0x000fc600078ec0ff */
[----:B----4-:R-:W-:Y:S02]  /*1350*/  IMAD R5, R5, 0x80, R2 ;  /* 0x0000008005057824 */ /* 0x010fe400078e0202 */
[----:B-----5:R-:W-:Y:S02]  /*1360*/  IMAD R3, R4, 0x80, R3 ;  /* 0x0000008004037824 */ /* 0x020fe400078e0203 */
[C---:B------:R-:W-:Y:S01]  /*1370*/  VIADD R2, R5.reuse, 0x1 ;  /* 0x0000000105027836 */ /* 0x040fe20000000000 */
[C---:B---3--:R-:W-:Y:S01]  /*1380*/  ISETP.GE.AND P2, PT, R5.reuse, UR4, PT ;  /* 0x0000000405007c0c */ /* 0x048fe2000bf46270 */
[C---:B------:R-:W-:Y:S02]  /*1390*/  VIADD R7, R5.reuse, 0x2 ;  /* 0x0000000205077836 */ /* 0x040fe40000000000 */
[C---:B------:R-:W-:Y:S01]  /*13a0*/  VIADD R69, R5.reuse, 0x3 ;  /* 0x0000000305457836 */ /* 0x040fe20000000000 */
[----:B------:R-:W-:Y:S01]  /*13b0*/  ISETP.GE.AND P0, PT, R2, UR4, PT ;  /* 0x0000000402007c0c */ /* 0x000fe2000bf06270 */
[----:B------:R-:W-:Y:S01]  /*13c0*/  VIADD R83, R5, 0x5 ;  /* 0x0000000505537836 */ /* 0x000fe20000000000 */
[----:B--2---:R-:W-:-:S02]  /*13d0*/  ISETP.LT.AND P2, PT, R3, R0, !P2 ;  /* 0x000000000300720c */ /* 0x004fc40005741270 */
[----:B------:R-:W-:Y:S01]  /*13e0*/  P2R R72, PR, RZ, 0x1 ;  /* 0x00000001ff487803 */ /* 0x000fe20000000000 */
[-C--:B------:R-:W-:Y:S01]  /*13f0*/  IMAD R4, R83, R0.reuse, RZ ;  /* 0x0000000053047224 */ /* 0x080fe200078e02ff */
[-C--:B------:R-:W-:Y:S02]  /*1400*/  ISETP.GE.OR P4, PT, R3, R0.reuse, P0 ;  /* 0x000000000300720c */ /* 0x080fe40000786670 */
[----:B------:R-:W-:Y:S02]  /*1410*/  ISETP.GE.AND P0, PT, R7, UR4, PT ;  /* 0x0000000407007c0c */ /* 0x000fe4000bf06270 */
[----:B------:R-:W-:Y:S02]  /*1420*/  ISETP.GE.AND P1, PT, R69, UR4, PT ;  /* 0x0000000445007c0c */ /* 0x000fe4000bf26270 */
[CC--:B------:R-:W-:Y:S02]  /*1430*/  ISETP.GE.OR P3, PT, R3.reuse, R0.reuse, P0 ;  /* 0x000000000300720c */ /* 0x0c0fe40000766670 */
[-C--:B------:R-:W-:Y:S01]  /*1440*/  ISETP.GE.OR P5, PT, R3, R0.reuse, P1 ;  /* 0x000000000300720c */ /* 0x080fe20000fa6670 */
[----:B------:R-:W1:Y:S01]  /*1450*/  @P2 LDC.64 R74, c[0x0][0x390] ;  /* 0x0000e400ff4a2b82 */ /* 0x000e620000000a00 */
[----:B------:R-:W-:-:S03]  /*1460*/  @P2 IMAD R73, R5, R0, R3 ;  /* 0x0000000005492224 */ /* 0x000fc600078e0203 */
[----:B------:R-:W-:-:S04]  /*1470*/  @!P4 IMAD R2, R5, R0, R0 ;  /* 0x000000000502c224 */ /* 0x000fc800078e0200 */
[----:B------:R-:W2:Y:S01]  /*1480*/  @!P4 LDC.64 R76, c[0x0][0x390] ;  /* 0x0000e400ff4ccb82 */ /* 0x000ea20000000a00 */
[----:B------:R-:W-:-:S07]  /*1490*/  @!P4 IMAD.IADD R81, R3, 0x1, R2 ;  /* 0x000000010351c824 */ /* 0x000fce00078e0202 */
[----:B------:R-:W3:Y:S08]  /*14a0*/  @!P3 LDC.64 R78, c[0x0][0x390] ;  /* 0x0000e400ff4ebb82 */ /* 0x000ef00000000a00 */
[----:B------:R-:W4:Y:S01]  /*14b0*/  @!P5 LDC.64 R70, c[0x0][0x390] ;  /* 0x0000e400ff46db82 */ /* 0x000f220000000a00 */
[----:B-1----:R-:W-:-:S04]  /*14c0*/  @P2 IMAD.WIDE R74, R73, 0x8, R74 ;  /* 0x00000008494a2825 */ /* 0x002fc800078e024a */
[----:B------:R-:W-:Y:S01]  /*14d0*/  VIADD R73, R5, 0x4 ;  /* 0x0000000405497836 */ /* 0x000fe20000000000 */
[----:B------:R1:W-:Y:S01]  /*14e0*/  @P2 STG.E.64 desc[UR36][R74.64], R8 ;  /* 0x000000084a002986 */ /* 0x0003e2000c101b24 */
[----:B--2---:R-:W-:-:S03]  /*14f0*/  @!P4 IMAD.WIDE R76, R81, 0x8, R76 ;  /* 0x00000008514cc825 */ /* 0x004fc600078e024c */
[----:B------:R-:W-:Y:S01]  /*1500*/  ISETP.GE.AND P2, PT, R73, UR4, PT ;  /* 0x0000000449007c0c */ /* 0x000fe2000bf46270 */
[-C--:B------:R-:W-:Y:S01]  /*1510*/  @!P3 IMAD R81, R7, R0.reuse, R3 ;  /* 0x000000000751b224 */ /* 0x080fe200078e0203 */
[----:B------:R-:W-:Y:S02]  /*1520*/  @!P4 STG.E.64 desc[UR36][R76.64], R24 ;  /* 0x000000184c00c986 */ /* 0x000fe4000c101b24 */
[-C--:B------:R-:W-:Y:S01]  /*1530*/  ISETP.GE.OR P4, PT, R3, R0.reuse, P2 ;  /* 0x000000000300720c */ /* 0x080fe20001786670 */
[----:B------:R-:W-:Y:S02]  /*1540*/  IMAD R2, R73, R0, RZ ;  /* 0x0000000049027224 */ /* 0x000fe400078e02ff */
[----:B---3--:R-:W-:-:S04]  /*1550*/  @!P3 IMAD.WIDE R78, R81, 0x8, R78 ;  /* 0x00000008514eb825 */ /* 0x008fc800078e024e */
[-C--:B------:R-:W-:Y:S01]  /*1560*/  @!P5 IMAD R81, R69, R0.reuse, R3 ;  /* 0x000000004551d224 */ /* 0x080fe200078e0203 */
[----:B------:R2:W-:Y:S01]  /*1570*/  @!P3 STG.E.64 desc[UR36][R78.64], R40 ;  /* 0x000000284e00b986 */ /* 0x0005e2000c101b24 */
[----:B------:R-:W-:Y:S01]  /*1580*/  ISETP.GE.AND P3, PT, R83, UR4, PT ;  /* 0x0000000453007c0c */ /* 0x000fe2000bf66270 */
[-C--:B-1----:R-:W-:Y:S02]  /*1590*/  IMAD R74, R69, R0.reuse, RZ ;  /* 0x00000000454a7224 */ /* 0x082fe400078e02ff */
[----:B----4-:R-:W-:Y:S01]  /*15a0*/  @!P5 IMAD.WIDE R70, R81, 0x8, R70 ;  /* 0x000000085146d825 */ /* 0x010fe200078e0246 */
[----:B------:R-:W1:Y:S01]  /*15b0*/  @!P4 LDC.64 R8, c[0x0][0x390] ;  /* 0x0000e400ff08cb82 */ /* 0x000e620000000a00 */
[--C-:B------:R-:W-:Y:S02]  /*15c0*/  SHF.R.S32.HI R81, RZ, 0x1f, R3.reuse ;  /* 0x0000001fff517819 */ /* 0x100fe40000011403 */
[-C--:B------:R-:W-:Y:S01]  /*15d0*/  @!P4 IMAD R75, R73, R0.reuse, R3 ;  /* 0x00000000494bc224 */ /* 0x080fe200078e0203 */
[----:B------:R3:W-:Y:S01]  /*15e0*/  @!P5 STG.E.64 desc[UR36][R70.64], R56 ;  /* 0x000000384600d986 */ /* 0x0007e2000c101b24 */
[C---:B------:R-:W-:Y:S01]  /*15f0*/  ISETP.GE.OR P5, PT, R3.reuse, R0, P3 ;  /* 0x000000000300720c */ /* 0x040fe20001fa6670 */
[----:B------:R-:W-:-:S02]  /*1600*/  VIADD R73, R3, 0x1 ;  /* 0x0000000103497836 */ /* 0x000fc40000000000 */
[----:B--2---:R-:W-:-:S04]  /*1610*/  VIADD R41, R5, 0x6 ;  /* 0x0000000605297836 */ /* 0x004fc80000000000 */
[----:B------:R-:W-:-:S06]  /*1620*/  IMAD R6, R41, R0, RZ ;  /* 0x0000000029067224 */ /* 0x000fcc00078e02ff */
[----:B------:R-:W2:Y:S01]  /*1630*/  @!P5 LDC.64 R24, c[0x0][0x390] ;  /* 0x0000e400ff18db82 */ /* 0x000ea20000000a00 */
[----:B-1----:R-:W-:-:S04]  /*1640*/  @!P4 IMAD.WIDE R8, R75, 0x8, R8 ;  /* 0x000000084b08c825 */ /* 0x002fc800078e0208 */
[----:B------:R-:W-:Y:S01]  /*1650*/  @!P5 IMAD R75, R83, R0, R3 ;  /* 0x00000000534bd224 */ /* 0x000fe200078e0203 */
[----:B------:R-:W-:Y:S01]  /*1660*/  @!P4 STG.E.64 desc[UR36][R8.64], R88 ;  /* 0x000000580800c986 */ /* 0x000fe2000c101b24 */
[----:B------:R-:W-:Y:S01]  /*1670*/  ISETP.GE.AND P4, PT, R41, UR4, PT ;  /* 0x0000000429007c0c */ /* 0x000fe2000bf86270 */
[----:B------:R-:W-:Y:S02]  /*1680*/  VIADD R83, R5, 0x7 ;  /* 0x0000000705537836 */ /* 0x000fe40000000000 */
[----:B--2---:R-:W-:-:S05]  /*1690*/  @!P5 IMAD.WIDE R24, R75, 0x8, R24 ;  /* 0x000000084b18d825 */ /* 0x004fca00078e0218 */
[----:B------:R-:W-:Y:S01]  /*16a0*/  @!P5 STG.E.64 desc[UR36][R24.64], R104 ;  /* 0x000000681800d986 */ /* 0x000fe2000c101b24 */
[----:B------:R-:W-:-:S13]  /*16b0*/  ISETP.GE.OR P5, PT, R3, R0, P4 ;  /* 0x000000000300720c */ /* 0x000fda00027a6670 */
[----:B---3--:R-:W1:Y:S01]  /*16c0*/  @!P5 LDC.64 R70, c[0x0][0x390] ;  /* 0x0000e400ff46db82 */ /* 0x008e620000000a00 */
[----:B------:R-:W-:-:S04]  /*16d0*/  @!P5 IMAD R57, R41, R0, R3 ;  /* 0x000000002939d224 */ /* 0x000fc800078e0203 */
[----:B-1----:R-:W-:-:S05]  /*16e0*/  @!P5 IMAD.WIDE R70, R57, 0x8, R70 ;  /* 0x000000083946d825 */ /* 0x002fca00078e0246 */
[----:B------:R1:W-:Y:S01]  /*16f0*/  @!P5 STG.E.64 desc[UR36][R70.64], R120 ;  /* 0x000000784600d986 */ /* 0x0003e2000c101b24 */
[----:B------:R-:W-:-:S04]  /*1700*/  IADD3 R56, P5, PT, R3, R4, RZ ;  /* 0x0000000403387210 */ /* 0x000fc80007fbe0ff */
[----:B------:R-:W-:Y:S01]  /*1710*/  LEA.HI.X.SX32 R79, R4, R81, 0x1, P5 ;  /* 0x00000051044f7211 */ /* 0x000fe200028f0eff */
[----:B------:R-:W-:Y:S01]  /*1720*/  IMAD R4, R83, R0, RZ ;  /* 0x0000000053047224 */ /* 0x000fe200078e02ff */
[----:B------:R-:W-:-:S04]  /*1730*/  IADD3 R68, P5, PT, R3, R6, RZ ;  /* 0x0000000603447210 */ /* 0x000fc80007fbe0ff */
[----:B------:R-:W-:Y:S01]  /*1740*/  LEA.HI.X.SX32 R77, R6, R81, 0x1, P5 ;  /* 0x00000051064d7211 */ /* 0x000fe200028f0eff */
[----:B------:R-:W-:Y:S01]  /*1750*/  IMAD R6, R5, R0, RZ ;  /* 0x0000000005067224 */ /* 0x000fe200078e02ff */
[----:B------:R-:W-:Y:S01]  /*1760*/  IADD3 R40, P5, PT, R3, R2, RZ ;  /* 0x0000000203287210 */ /* 0x000fe20007fbe0ff */
[----:B-1----:R-:W-:-:S03]  /*1770*/  IMAD R70, R7, R0, RZ ;  /* 0x0000000007467224 */ /* 0x002fc600078e02ff */
[----:B------:R-:W-:Y:S01]  /*1780*/  LEA.HI.X.SX32 R75, R2, R81, 0x1, P5 ;  /* 0x00000051024b7211 */ /* 0x000fe200028f0eff */
[----:B------:R-:W-:Y:S01]  /*1790*/  IMAD R2, R5, R0, R0 ;  /* 0x0000000005027224 */ /* 0x000fe200078e0200 */
[----:B------:R-:W-:-:S04]  /*17a0*/  IADD3 R24, P5, PT, R3, R4, RZ ;  /* 0x0000000403187210 */ /* 0x000fc80007fbe0ff */
[----:B------:R-:W-:Y:S02]  /*17b0*/  LEA.HI.X.SX32 R71, R4, R81, 0x1, P5 ;  /* 0x0000005104477211 */ /* 0x000fe400028f0eff */
        /* <DEDUP_REMOVED lines=8> */
[----:B------:R-:W-:-:S04]  /*1840*/  ISETP.GE.AND P5, PT, R83, UR4, PT ;  /* 0x0000000453007c0c */ /* 0x000fc8000bfa6270 */
[----:B------:R-:W-:-:S13]  /*1850*/  ISETP.GE.OR P6, PT, R3, R0, P5 ;  /* 0x000000000300720c */ /* 0x000fda0002fc6670 */
[----:B------:R-:W1:Y:S01]  /*1860*/  @!P6 LDC.64 R80, c[0x0][0x390] ;  /* 0x0000e400ff50eb82 */ /* 0x000e620000000a00 */
[----:B------:R-:W-:-:S04]  /*1870*/  @!P6 IMAD R83, R83, R0, R3 ;  /* 0x000000005353e224 */ /* 0x000fc800078e0203 */
[----:B-1----:R-:W-:-:S05]  /*1880*/  @!P6 IMAD.WIDE R80, R83, 0x8, R80 ;  /* 0x000000085350e825 */ /* 0x002fca00078e0250 */
[----:B------:R1:W-:Y:S01]  /*1890*/  @!P6 STG.E.64 desc[UR36][R80.64], R136 ;  /* 0x000000885000e986 */ /* 0x0003e2000c101b24 */
[----:B------:R-:W-:-:S04]  /*18a0*/  ISETP.GE.AND P6, PT, R5, UR4, PT ;  /* 0x0000000405007c0c */ /* 0x000fc8000bfc6270 */
[----:B------:R-:W-:Y:S02]  /*18b0*/  P2R R74, PR, RZ, 0x40 ;  /* 0x00000040ff4a7803 */ /* 0x000fe40000000000 */
[----:B------:R-:W-:-:S13]  /*18c0*/  ISETP.GE.OR P6, PT, R73, R0, P6 ;  /* 0x000000004900720c */ /* 0x000fda00037c6670 */
[----:B-1----:R-:W-:Y:S05]  /*18d0*/  @P6 BRA `(.L_x_5) ;  /* 0x0000000000206947 */ /* 0x002fea0003800000 */
[----:B------:R-:W1:Y:S01]  /*18e0*/  LDCU.64 UR4, c[0x0][0x390] ;  /* 0x00007200ff0477ac */ /* 0x000e620008000a00 */
[----:B------:R-:W-:Y:S01]  /*18f0*/  IMAD R70, R5, R0, RZ ;  /* 0x0000000005467224 */ /* 0x000fe200078e02ff */
[----:B------:R-:W-:-:S04]  /*1900*/  SHF.R.S32.HI R81, RZ, 0x1f, R3 ;  /* 0x0000001fff517819 */ /* 0x000fc80000011403 */
[----:B------:R-:W-:-:S04]  /*1910*/  IADD3 R76, P6, PT, R3, R70, RZ ;  /* 0x00000046034c7210 */ /* 0x000fc80007fde0ff */
[----:B------:R-:W-:Y:S02]  /*1920*/  LEA.HI.X.SX32 R81, R70, R81, 0x1, P6 ;  /* 0x0000005146517211 */ /* 0x000fe400030f0eff */
[----:B-1----:R-:W-:-:S04]  /*1930*/  LEA R80, P6, R76, UR4, 0x3 ;  /* 0x000000044c507c11 */ /* 0x002fc8000f8c18ff */
[----:B------:R-:W-:-:S05]  /*1940*/  LEA.HI.X R81, R76, UR5, R81, 0x3, P6 ;  /* 0x000000054c517c11 */ /* 0x000fca000b0f1c51 */
[----:B------:R1:W-:Y:S04]  /*1950*/  STG.E.64 desc[UR36][R80.64+0x8], R10 ;  /* 0x0000080a50007986 */ /* 0x0003e8000c101b24 */
.L_x_5:
[----:B------:R-:W-:Y:S05]  /*1960*/  BSYNC.RECONVERGENT B0 ;  /* 0x0000000000007941 */ /* 0x000fea0003800200 */
.L_x_4:
[----:B------:R-:W-:Y:S01]  /*1970*/  ISETP.NE.AND P6, PT, R72, RZ, PT ;  /* 0x000000ff4800720c */ /* 0x000fe20003fc5270 */
[----:B------:R-:W-:Y:S03]  /*1980*/  BSSY.RECONVERGENT B0, `(.L_x_6) ;  /* 0x000000b000007945 */ /* 0x000fe60003800200 */
[----:B------:R-:W-:-:S13]  /*1990*/  ISETP.GE.OR P6, PT, R73, R0, P6 ;  /* 0x000000004900720c */ /* 0x000fda00037c6670 */
[----:B------:R-:W-:Y:S05]  /*19a0*/  @P6 BRA `(.L_x_7) ;  /* 0x0000000000206947 */ /* 0x000fea0003800000 */
[----:B------:R-:W2:Y:S01]  /*19b0*/  LDCU.64 UR4, c[0x0][0x390] ;  /* 0x00007200ff0477ac */ /* 0x000ea20008000a00 */
[----:B------:R-:W-:-:S05]  /*19c0*/  IMAD R70, R5, R0, R0 ;  /* 0x0000000005467224 */ /* 0x000fca00078e0200 */
[----:B-1----:R-:W-:Y:S02]  /*19d0*/  SHF.R.S32.HI R10, RZ, 0x1f, R70 ;  /* 0x0000001fff0a7819 */ /* 0x002fe40000011446 */
[----:B------:R-:W-:-:S04]  /*19e0*/  IADD3 R5, P6, PT, R3, R70, RZ ;  /* 0x0000004603057210 */ /* 0x000fc80007fde0ff */
[----:B------:R-:W-:Y:S02]  /*19f0*/  LEA.HI.X.SX32 R70, R3, R10, 0x1, P6 ;  /* 0x0000000a03467211 */ /* 0x000fe400030f0eff */
[----:B--2---:R-:W-:-:S04]  /*1a00*/  LEA R10, P6, R5, UR4, 0x3 ;  /* 0x00000004050a7c11 */ /* 0x004fc8000f8c18ff */
[----:B------:R-:W-:-:S05]  /*1a10*/  LEA.HI.X R11, R5, UR5, R70, 0x3, P6 ;  /* 0x00000005050b7c11 */ /* 0x000fca000b0f1c46 */
[----:B------:R2:W-:Y:S04]  /*1a20*/  STG.E.64 desc[UR36][R10.64+0x8], R26 ;  /* 0x0000081a0a007986 */ /* 0x0005e8000c101b24 */
.L_x_7:
[----:B------:R-:W-:Y:S05]  /*1a30*/  BSYNC.RECONVERGENT B0 ;  /* 0x0000000000007941 */ /* 0x000fea0003800200 */
.L_x_6:
[----:B------:R-:W-:Y:S01]  /*1a40*/  ISETP.GE.OR P6, PT, R73, R0, P0 ;  /* 0x000000004900720c */ /* 0x000fe200007c6670 */
[----:B------:R-:W-:-:S12]  /*1a50*/  BSSY.RECONVERGENT B0, `(.L_x_8) ;  /* 0x000000a000007945 */ /* 0x000fd80003800200 */
[----:B------:R-:W-:Y:S05]  /*1a60*/  @P6 BRA `(.L_x_9) ;  /* 0x0000000000206947 */ /* 0x000fea0003800000 */
[----:B------:R-:W3:Y:S01]  /*1a70*/  LDCU.64 UR4, c[0x0][0x390] ;  /* 0x00007200ff0477ac */ /* 0x000ee20008000a00 */
[----:B-12---:R-:W-:-:S05]  /*1a80*/  IMAD R10, R7, R0, RZ ;  /* 0x00000000070a7224 */ /* 0x006fca00078e02ff */
[----:B------:R-:W-:Y:S02]  /*1a90*/  SHF.R.S32.HI R26, RZ, 0x1f, R10 ;  /* 0x0000001fff1a7819 */ /* 0x000fe4000001140a */
[----:B------:R-:W-:-:S04]  /*1aa0*/  IADD3 R5, P6, PT, R3, R10, RZ ;  /* 0x0000000a03057210 */ /* 0x000fc80007fde0ff */
[----:B------:R-:W-:Y:S02]  /*1ab0*/  LEA.HI.X.SX32 R26, R3, R26, 0x1, P6 ;  /* 0x0000001a031a7211 */ /* 0x000fe400030f0eff */
[----:B---3--:R-:W-:-:S04]  /*1ac0*/  LEA R10, P6, R5, UR4, 0x3 ;  /* 0x00000004050a7c11 */ /* 0x008fc8000f8c18ff */
[----:B------:R-:W-:-:S05]  /*1ad0*/  LEA.HI.X R11, R5, UR5, R26, 0x3, P6 ;  /* 0x00000005050b7c11 */ /* 0x000fca000b0f1c1a */
[----:B------:R3:W-:Y:S04]  /*1ae0*/  STG.E.64 desc[UR36][R10.64+0x8], R42 ;  /* 0x0000082a0a007986 */ /* 0x0007e8000c101b24 */
.L_x_9:
[----:B------:R-:W-:Y:S05]  /*1af0*/  BSYNC.RECONVERGENT B0 ;  /* 0x0000000000007941 */ /* 0x000fea0003800200 */
.L_x_8:
[----:B------:R-:W-:Y:S01]  /*1b00*/  ISETP.GE.OR P6, PT, R73, R0, P1 ;  /* 0x000000004900720c */ /* 0x000fe20000fc6670 */
[----:B------:R-:W-:-:S12]  /*1b10*/  BSSY.RECONVERGENT B0, `(.L_x_10) ;  /* 0x000000a000007945 */ /* 0x000fd80003800200 */
[----:B------:R-:W-:Y:S05]  /*1b20*/  @P6 BRA `(.L_x_11) ;  /* 0x0000000000206947 */ /* 0x000fea0003800000 */
[----:B------:R-:W4:Y:S01]  /*1b30*/  LDCU.64 UR4, c[0x0][0x390] ;  /* 0x00007200ff0477ac */ /* 0x000f220008000a00 */
[----:B-123--:R-:W-:-:S05]  /*1b40*/  IMAD R10, R69, R0, RZ ;  /* 0x00000000450a7224 */ /* 0x00efca00078e02ff */
[----:B------:R-:W-:Y:S02]  /*1b50*/  SHF.R.S32.HI R26, RZ, 0x1f, R10 ;  /* 0x0000001fff1a7819 */ /* 0x000fe4000001140a */
[----:B------:R-:W-:-:S04]  /*1b60*/  IADD3 R5, P6, PT, R3, R10, RZ ;  /* 0x0000000a03057210 */ /* 0x000fc80007fde0ff */
[----:B------:R-:W-:Y:S02]  /*1b70*/  LEA.HI.X.SX32 R26, R3, R26, 0x1, P6 ;  /* 0x0000001a031a7211 */ /* 0x000fe400030f0eff */
[----:B----4-:R-:W-:-:S04]  /*1b80*/  LEA R10, P6, R5, UR4, 0x3 ;  /* 0x00000004050a7c11 */ /* 0x010fc8000f8c18ff */
[----:B------:R-:W-:-:S05]  /*1b90*/  LEA.HI.X R11, R5, UR5, R26, 0x3, P6 ;  /* 0x00000005050b7c11 */ /* 0x000fca000b0f1c1a */
[----:B------:R4:W-:Y:S04]  /*1ba0*/  STG.E.64 desc[UR36][R10.64+0x8], R58 ;  /* 0x0000083a0a007986 */ /* 0x0009e8000c101b24 */
.L_x_11:
[----:B------:R-:W-:Y:S05]  /*1bb0*/  BSYNC.RECONVERGENT B0 ;  /* 0x0000000000007941 */ /* 0x000fea0003800200 */
.L_x_10:
[----:B------:R-:W1:Y:S02]  /*1bc0*/  LDCU.64 UR4, c[0x0][0x390] ;  /* 0x00007200ff0477ac */ /* 0x000e640008000a00 */
[----:B-1234-:R-:W-:-:S04]  /*1bd0*/  LEA R10, P6, R56, UR4, 0x3 ;  /* 0x00000004380a7c11 */ /* 0x01efc8000f8c18ff */
[----:B------:R-:W-:Y:S02]  /*1be0*/  LEA.HI.X R11, R56, UR5, R79, 0x3, P6 ;  /* 0x00000005380b7c11 */ /* 0x000fe4000b0f1c4f */
[----:B------:R-:W-:-:S04]  /*1bf0*/  LEA R26, P6, R68, UR4, 0x3 ;  /* 0x00000004441a7c11 */ /* 0x000fc8000f8c18ff */
        /* <DEDUP_REMOVED lines=12> */
[----:B------:R-:W-:Y:S01]  /*1cc0*/  LEA.HI.X R5, R9, UR5, R2, 0x3, P6 ;  /* 0x0000000509057c11 */ /* 0x000fe2000b0f1c02 */
[----:B------:R-:W-:Y:S01]  /*1cd0*/  VIADD R9, R3, 0x2 ;  /* 0x0000000203097836 */ /* 0x000fe20000000000 */
[----:B------:R-:W-:-:S13]  /*1ce0*/  ISETP.GE.OR P6, PT, R73, R0, P2 ;  /* 0x000000004900720c */ /* 0x000fda00017c6670 */
[----:B------:R1:W-:Y:S01]  /*1cf0*/  @!P6 STG.E.64 desc[UR36][R42.64+0x8], R90 ;  /* 0x0000085a2a00e986 */ /* 0x0003e2000c101b24 */
[----:B------:R-:W-:-:S13]  /*1d00*/  ISETP.GE.OR P6, PT, R73, R0, P3 ;  /* 0x000000004900720c */ /* 0x000fda0001fc6670 */
[----:B------:R1:W-:Y:S01]  /*1d10*/  @!P6 STG.E.64 desc[UR36][R10.64+0x8], R106 ;  /* 0x0000086a0a00e986 */ /* 0x0003e2000c101b24 */
[----:B------:R-:W-:-:S13]  /*1d20*/  ISETP.GE.OR P6, PT, R73, R0, P4 ;  /* 0x000000004900720c */ /* 0x000fda00027c6670 */
[----:B------:R1:W-:Y:S01]  /*1d30*/  @!P6 STG.E.64 desc[UR36][R26.64+0x8], R122 ;  /* 0x0000087a1a00e986 */ /* 0x0003e2000c101b24 */
[----:B------:R-:W-:-:S13]  /*1d40*/  ISETP.GE.OR P6, PT, R73, R0, P5 ;  /* 0x000000004900720c */ /* 0x000fda0002fc6670 */
[----:B------:R1:W-:Y:S01]  /*1d50*/  @!P6 STG.E.64 desc[UR36][R58.64+0x8], R138 ;  /* 0x0000088a3a00e986 */ /* 0x0003e2000c101b24 */
[----:B------:R-:W-:-:S04]  /*1d60*/  ISETP.NE.AND P6, PT, R74, RZ, PT ;  /* 0x000000ff4a00720c */ /* 0x000fc80003fc5270 */
[----:B------:R-:W-:-:S13]  /*1d70*/  ISETP.GE.OR P6, PT, R9, R0, P6 ;  /* 0x000000000900720c */ /* 0x000fda00037c6670 */
[----:B------:R1:W-:Y:S01]  /*1d80*/  @!P6 STG.E.64 desc[UR36][R56.64+0x10], R12 ;  /* 0x0000100c3800e986 */ /* 0x0003e2000c101b24 */
[----:B------:R-:W-:-:S04]  /*1d90*/  ISETP.NE.AND P6, PT, R72, RZ, PT ;  /* 0x000000ff4800720c */ /* 0x000fc80003fc5270 */
        /* <DEDUP_REMOVED lines=12> */
[----:B------:R-:W-:Y:S01]  /*1e60*/  ISETP.GE.OR P6, PT, R9, R0, P5 ;  /* 0x000000000900720c */ /* 0x000fe20002fc6670 */
[----:B------:R-:W-:-:S12]  /*1e70*/  VIADD R9, R3, 0x3 ;  /* 0x0000000303097836 */ /* 0x000fd80000000000 */
        /* <DEDUP_REMOVED lines=56> */
[C---:B------:R-:W-:Y:S02]  /*2200*/  VIADD R9, R3.reuse, 0x6 ;  /* 0x0000000603097836 */ /* 0x040fe40000000000 */
[----:B------:R-:W-:-:S10]  /*2210*/  VIADD R3, R3, 0x7 ;  /* 0x0000000703037836 */ /* 0x000fd40000000000 */
[----:B------:R1:W-:Y:S01]  /*2220*/  @!P6 STG.E.64 desc[UR36][R58.64+0x28], R146 ;  /* 0x000028923a00e986 */ /* 0x0003e2000c101b24 */
[----:B------:R-:W-:-:S04]  /*2230*/  ISETP.NE.AND P6, PT, R74, RZ, PT ;  /* 0x000000ff4a00720c */ /* 0x000fc80003fc5270 */
[----:B------:R-:W-:-:S13]  /*2240*/  ISETP.GE.OR P6, PT, R9, R0, P6 ;  /* 0x000000000900720c */ /* 0x000fda00037c6670 */
[----:B------:R1:W-:Y:S01]  /*2250*/  @!P6 STG.E.64 desc[UR36][R56.64+0x30], R20 ;  /* 0x000030143800e986 */ /* 0x0003e2000c101b24 */
[----:B------:R-:W-:-:S04]  /*2260*/  ISETP.NE.AND P6, PT, R72, RZ, PT ;  /* 0x000000ff4800720c */ /* 0x000fc80003fc5270 */
[----:B------:R-:W-:-:S13]  /*2270*/  ISETP.GE.OR P6, PT, R9, R0, P6 ;  /* 0x000000000900720c */ /* 0x000fda00037c6670 */
[----:B------:R1:W-:Y:S01]  /*2280*/  @!P6 STG.E.64 desc[UR36][R40.64+0x30], R36 ;  /* 0x000030242800e986 */ /* 0x0003e2000c101b24 */
[-C--:B------:R-:W-:Y:S02]  /*2290*/  ISETP.GE.OR P6, PT, R9, R0.reuse, P0 ;  /* 0x000000000900720c */ /* 0x080fe400007c6670 */
[----:B------:R-:W-:-:S11]  /*22a0*/  ISETP.GE.OR P0, PT, R3, R0, P0 ;  /* 0x000000000300720c */ /* 0x000fd60000706670 */
        /* <DEDUP_REMOVED lines=16> */
[----:B------:R-:W-:-:S04]  /*23b0*/  ISETP.NE.AND P6, PT, R74, RZ, PT ;  /* 0x000000ff4a00720c */ /* 0x000fc80003fc5270 */
[----:B------:R-:W-:-:S13]  /*23c0*/  ISETP.GE.OR P6, PT, R3, R0, P6 ;  /* 0x000000000300720c */ /* 0x000fda00037c6670 */
[----:B------:R1:W-:Y:S01]  /*23d0*/  @!P6 STG.E.64 desc[UR36][R56.64+0x38], R22 ;  /* 0x000038163800e986 */ /* 0x0003e2000c101b24 */
[----:B------:R-:W-:-:S04]  /*23e0*/  ISETP.NE.AND P6, PT, R72, RZ, PT ;  /* 0x000000ff4800720c */ /* 0x000fc80003fc5270 */
[----:B------:R-:W-:-:S13]  /*23f0*/  ISETP.GE.OR P6, PT, R3, R0, P6 ;  /* 0x000000000300720c */ /* 0x000fda00037c6670 */
[----:B------:R1:W-:Y:S04]  /*2400*/  @!P6 STG.E.64 desc[UR36][R40.64+0x38], R38 ;  /* 0x000038262800e986 */ /* 0x0003e8000c101b24 */
[----:B------:R1:W-:Y:S04]  /*2410*/  @!P0 STG.E.64 desc[UR36][R6.64+0x38], R54 ;  /* 0x0000383606008986 */ /* 0x0003e8000c101b24 */
[----:B------:R1:W-:Y:S04]  /*2420*/  @!P1 STG.E.64 desc[UR36][R4.64+0x38], R86 ;  /* 0x0000385604009986 */ /* 0x0003e8000c101b24 */
[----:B------:R1:W-:Y:S04]  /*2430*/  @!P2 STG.E.64 desc[UR36][R42.64+0x38], R102 ;  /* 0x000038662a00a986 */ /* 0x0003e8000c101b24 */
[----:B------:R1:W-:Y:S04]  /*2440*/  @!P3 STG.E.64 desc[UR36][R10.64+0x38], R118 ;  /* 0x000038760a00b986 */ /* 0x0003e8000c101b24 */
[----:B------:R1:W-:Y:S01]  /*2450*/  @!P4 STG.E.64 desc[UR36][R26.64+0x38], R134 ;  /* 0x000038861a00c986 */ /* 0x0003e2000c101b24 */
[----:B------:R-:W-:Y:S05]  /*2460*/  @P5 EXIT ;  /* 0x000000000000594d */ /* 0x000fea0003800000 */
[----:B------:R-:W-:Y:S01]  /*2470*/  STG.E.64 desc[UR36][R58.64+0x38], R150 ;  /* 0x000038963a007986 */ /* 0x000fe2000c101b24 */
[----:B------:R-:W-:Y:S05]  /*2480*/  EXIT ;  /* 0x000000000000794d */ /* 0x000fea0003800000 */
.L_x_12:
[----:B------:R-:W-:-:S00]  /*2490*/  BRA `(.L_x_12) ;  /* 0xfffffffc00fc7947 */ /* 0x000fc0000383ffff */
[----:B------:R-:W-:-:S00]  /*24a0*/  NOP ;  /* 0x0000000000007918 */ /* 0x000fc00000000000 */
        /* <DEDUP_REMOVED lines=13> */
.L_x_13:


//--------------------- .nv.global.init           --------------------------
	.section	.nv.global.init,"aw",@progbits
.nv.global.init:
	.type		$str$1,@object
	.size		$str$1,($str - $str$1)
$str$1:
        /*0000*/ 	.byte	0x2f, 0x74, 0x6d, 0x70, 0x2f, 0x73, 0x61, 0x73, 0x73, 0x5f, 0x63, 0x75, 0x5f, 0x73, 0x78, 0x74
        /*0010*/ 	.byte	0x76, 0x71, 0x7a, 0x78, 0x38, 0x2f, 0x6b, 0x2e, 0x63, 0x75, 0x00
	.type		$str,@object
	.size		$str,(__unnamed_1 - $str)
$str:
        /*001b*/ 	.byte	0x6e, 0x75, 0x6d, 0x54, 0x68, 0x72, 0x65, 0x61, 0x64, 0x73, 0x20, 0x3d, 0x3d, 0x20, 0x28, 0x63
        /*002b*/ 	.byte	0x45, 0x6c, 0x65, 0x6d, 0x65, 0x6e, 0x74, 0x73, 0x50, 0x65, 0x72, 0x42, 0x6c, 0x6f, 0x63, 0x6b
        /*003b*/ 	.byte	0x20, 0x2f, 0x20, 0x63, 0x45, 0x6c, 0x65, 0x6d, 0x65, 0x6e, 0x74, 0x73, 0x50, 0x65, 0x72, 0x54
        /*004b*/ 	.byte	0x68, 0x72, 0x65, 0x61, 0x64, 0x29, 0x00
	.type		__unnamed_1,@object
	.size		__unnamed_1,(.L_0 - __unnamed_1)
__unnamed_1:
        /*0052*/ 	.byte	0x76, 0x6f, 0x69, 0x64, 0x20, 0x6d, 0x61, 0x74, 0x72, 0x69, 0x78, 0x4d, 0x75, 0x6c, 0x74, 0x69
        /*0062*/ 	.byte	0x70, 0x6c, 0x79, 0x4b, 0x65, 0x72, 0x6e, 0x65, 0x6c, 0x28, 0x64, 0x6f, 0x75, 0x62, 0x6c, 0x65
        /*0072*/ 	.byte	0x20, 0x2a, 0x2c, 0x20, 0x64, 0x6f, 0x75, 0x62, 0x6c, 0x65, 0x20, 0x2a, 0x2c, 0x20, 0x64, 0x6f
        /*0082*/ 	.byte	0x75, 0x62, 0x6c, 0x65, 0x20, 0x2a, 0x2c, 0x20, 0x69, 0x6e, 0x74, 0x2c, 0x20, 0x69, 0x6e, 0x74
        /*0092*/ 	.byte	0x2c, 0x20, 0x69, 0x6e, 0x74, 0x29, 0x00
.L_0:


//--------------------- .nv.shared._Z20matrixMultiplyKernelPdS_S_iii --------------------------
	.section	.nv.shared._Z20matrixMultiplyKernelPdS_S_iii,"aw",@nobits
	.sectionflags	@""
	.align	8
.nv.shared._Z20matrixMultiplyKernelPdS_S_iii:
	.zero		17408


//--------------------- .nv.shared.reserved.0     --------------------------
	.section	.nv.shared.reserved.0,"aw",@nobits
	.weak		__nv_reservedSMEM_offset_0_alias
	.size		__nv_reservedSMEM_offset_0_alias, 0, 64
	.other		__nv_reservedSMEM_offset_0_alias,@"STO_CUDA_RESERVED_SHARED STV_DEFAULT"
__nv_reservedSMEM_offset_0_alias:
	.zero		0
	.zero		64


//--------------------- .nv.constant0._Z20matrixMultiplyKernelPdS_S_iii --------------------------
	.section	.nv.constant0._Z20matrixMultiplyKernelPdS_S_iii,"a",@progbits
	.sectionflags	@""
	.align	4
.nv.constant0._Z20matrixMultiplyKernelPdS_S_iii:
	.zero		932


//--------------------- SYMBOLS --------------------------

	.type		.nv.reservedSmem.offset0,@object
	.size		.nv.reservedSmem.offset0,0x4
	.type		.nv.reservedSmem.cap,@object
	.size		.nv.reservedSmem.cap,0x4
	.type		__assertfail,@function
